//
// Generated by NVIDIA NVVM Compiler
//
// Compiler Build ID: CL-36424714
// Cuda compilation tools, release 13.0, V13.0.88
// Based on NVVM 20.0.0
//

.version 9.0
.target sm_100
.address_size 64

	// .globl	calcB

.visible .entry calcB(
	.param .u64 .ptr .align 1 calcB_param_0,
	.param .u64 .ptr .align 1 calcB_param_1,
	.param .u64 .ptr .align 1 calcB_param_2,
	.param .u32 calcB_param_3,
	.param .u32 calcB_param_4,
	.param .u64 .ptr .align 1 calcB_param_5
)
{
	.reg .pred 	%p<14>;
	.reg .b32 	%r<68>;
	.reg .b32 	%f<178>;
	.reg .b64 	%rd<66>;

	ld.param.u64 	%rd10, [calcB_param_0];
	ld.param.u64 	%rd12, [calcB_param_1];
	ld.param.u64 	%rd11, [calcB_param_2];
	ld.param.u32 	%r17, [calcB_param_4];
	ld.param.u64 	%rd13, [calcB_param_5];
	cvta.to.global.u64 	%rd1, %rd10;
	cvta.to.global.u64 	%rd2, %rd12;
	cvta.to.global.u64 	%rd3, %rd13;
	mov.u32 	%r18, %ctaid.x;
	mov.u32 	%r19, %ntid.x;
	mov.u32 	%r20, %tid.x;
	mad.lo.s32 	%r1, %r18, %r19, %r20;
	setp.ge.s32 	%p1, %r1, %r17;
	@%p1 bra 	$L__BB0_12;
	cvta.to.global.u64 	%rd14, %rd11;
	mul.lo.s32 	%r21, %r1, 3;
	mul.wide.s32 	%rd15, %r21, 4;
	add.s64 	%rd16, %rd2, %rd15;
	ld.global.u32 	%r22, [%rd16];
	mul.lo.s32 	%r23, %r22, 3;
	mul.wide.u32 	%rd17, %r23, 4;
	add.s64 	%rd18, %rd1, %rd17;
	ld.global.f32 	%f22, [%rd18];
	add.s32 	%r24, %r23, 1;
	mul.wide.u32 	%rd19, %r24, 4;
	add.s64 	%rd20, %rd1, %rd19;
	ld.global.f32 	%f23, [%rd20];
	add.s32 	%r25, %r23, 2;
	mul.wide.u32 	%rd21, %r25, 4;
	add.s64 	%rd22, %rd1, %rd21;
	ld.global.f32 	%f24, [%rd22];
	ld.global.u32 	%r26, [%rd16+4];
	mul.lo.s32 	%r27, %r26, 3;
	mul.wide.u32 	%rd23, %r27, 4;
	add.s64 	%rd24, %rd1, %rd23;
	ld.global.f32 	%f25, [%rd24];
	add.s32 	%r28, %r27, 1;
	mul.wide.u32 	%rd25, %r28, 4;
	add.s64 	%rd26, %rd1, %rd25;
	ld.global.f32 	%f26, [%rd26];
	add.s32 	%r29, %r27, 2;
	mul.wide.u32 	%rd27, %r29, 4;
	add.s64 	%rd28, %rd1, %rd27;
	ld.global.f32 	%f27, [%rd28];
	ld.global.u32 	%r30, [%rd16+8];
	mul.lo.s32 	%r31, %r30, 3;
	mul.wide.u32 	%rd29, %r31, 4;
	add.s64 	%rd30, %rd1, %rd29;
	ld.global.f32 	%f28, [%rd30];
	add.s32 	%r32, %r31, 1;
	mul.wide.u32 	%rd31, %r32, 4;
	add.s64 	%rd32, %rd1, %rd31;
	ld.global.f32 	%f29, [%rd32];
	add.s32 	%r33, %r31, 2;
	mul.wide.u32 	%rd33, %r33, 4;
	add.s64 	%rd34, %rd1, %rd33;
	ld.global.f32 	%f30, [%rd34];
	add.s64 	%rd35, %rd14, %rd15;
	ld.global.f32 	%f1, [%rd35];
	ld.global.f32 	%f2, [%rd35+4];
	ld.global.f32 	%f3, [%rd35+8];
	sub.f32 	%f31, %f25, %f22;
	sub.f32 	%f32, %f26, %f23;
	sub.f32 	%f33, %f27, %f24;
	mul.f32 	%f34, %f32, %f32;
	fma.rn.f32 	%f35, %f31, %f31, %f34;
	fma.rn.f32 	%f36, %f33, %f33, %f35;
	sqrt.rn.f32 	%f37, %f36;
	div.rn.f32 	%f4, %f31, %f37;
	div.rn.f32 	%f5, %f32, %f37;
	div.rn.f32 	%f6, %f33, %f37;
	mul.f32 	%f38, %f5, %f3;
	mul.f32 	%f39, %f6, %f2;
	sub.f32 	%f7, %f38, %f39;
	mul.f32 	%f40, %f6, %f1;
	mul.f32 	%f41, %f4, %f3;
	sub.f32 	%f8, %f40, %f41;
	mul.f32 	%f42, %f4, %f2;
	mul.f32 	%f43, %f5, %f1;
	sub.f32 	%f9, %f42, %f43;
	mul.f32 	%f44, %f23, %f4;
	fma.rn.f32 	%f45, %f22, %f7, %f44;
	fma.rn.f32 	%f46, %f24, %f1, %f45;
	mul.f32 	%f47, %f23, %f5;
	fma.rn.f32 	%f48, %f22, %f8, %f47;
	fma.rn.f32 	%f49, %f24, %f2, %f48;
	mul.f32 	%f50, %f23, %f6;
	fma.rn.f32 	%f51, %f22, %f9, %f50;
	fma.rn.f32 	%f52, %f24, %f3, %f51;
	mul.f32 	%f53, %f26, %f4;
	fma.rn.f32 	%f54, %f25, %f7, %f53;
	fma.rn.f32 	%f55, %f27, %f1, %f54;
	mul.f32 	%f56, %f26, %f5;
	fma.rn.f32 	%f57, %f25, %f8, %f56;
	fma.rn.f32 	%f58, %f27, %f2, %f57;
	mul.f32 	%f59, %f26, %f6;
	fma.rn.f32 	%f60, %f25, %f9, %f59;
	fma.rn.f32 	%f61, %f27, %f3, %f60;
	mul.f32 	%f62, %f29, %f4;
	fma.rn.f32 	%f63, %f28, %f7, %f62;
	fma.rn.f32 	%f64, %f30, %f1, %f63;
	mul.f32 	%f65, %f29, %f5;
	fma.rn.f32 	%f66, %f28, %f8, %f65;
	fma.rn.f32 	%f67, %f30, %f2, %f66;
	mul.f32 	%f68, %f29, %f6;
	fma.rn.f32 	%f69, %f28, %f9, %f68;
	fma.rn.f32 	%f70, %f30, %f3, %f69;
	fma.rn.f32 	%f71, %f46, 0f3EAAAAAB, 0f00000000;
	fma.rn.f32 	%f72, %f49, 0f3EAAAAAB, 0f00000000;
	fma.rn.f32 	%f73, %f52, 0f3EAAAAAB, 0f00000000;
	fma.rn.f32 	%f74, %f55, 0f3EAAAAAB, %f71;
	fma.rn.f32 	%f75, %f58, 0f3EAAAAAB, %f72;
	fma.rn.f32 	%f76, %f61, 0f3EAAAAAB, %f73;
	fma.rn.f32 	%f10, %f64, 0f3EAAAAAB, %f74;
	fma.rn.f32 	%f11, %f67, 0f3EAAAAAB, %f75;
	fma.rn.f32 	%f12, %f70, 0f3EAAAAAB, %f76;
	setp.lt.s32 	%p2, %r17, 1;
	@%p2 bra 	$L__BB0_12;
	mul.lo.s32 	%r63, %r1, %r17;
	add.s32 	%r34, %r17, %r1;
	mul.lo.s32 	%r66, %r34, %r17;
	add.s32 	%r35, %r34, %r17;
	mul.lo.s32 	%r67, %r35, %r17;
	add.s32 	%r36, %r63, %r1;
	mul.wide.s32 	%rd36, %r36, 4;
	add.s64 	%rd4, %rd3, %rd36;
	add.s32 	%r37, %r66, %r1;
	mul.wide.s32 	%rd37, %r37, 4;
	add.s64 	%rd5, %rd3, %rd37;
	add.s32 	%r38, %r67, %r1;
	mul.wide.s32 	%rd38, %r38, 4;
	add.s64 	%rd6, %rd3, %rd38;
	add.s64 	%rd65, %rd2, 4;
	neg.s32 	%r65, %r1;
	neg.s32 	%r64, %r17;
$L__BB0_3:
	ld.param.u64 	%rd64, [calcB_param_0];
	ld.global.u32 	%r39, [%rd65+4];
	mul.lo.s32 	%r40, %r39, 3;
	ld.global.u32 	%r41, [%rd65];
	mul.lo.s32 	%r42, %r41, 3;
	ld.global.u32 	%r43, [%rd65+-4];
	mul.lo.s32 	%r44, %r43, 3;
	cvta.to.global.u64 	%rd39, %rd64;
	mul.wide.u32 	%rd40, %r44, 4;
	add.s64 	%rd41, %rd39, %rd40;
	ld.global.f32 	%f78, [%rd41];
	mul.wide.u32 	%rd42, %r42, 4;
	add.s64 	%rd43, %rd39, %rd42;
	ld.global.f32 	%f79, [%rd43];
	add.f32 	%f80, %f78, %f79;
	mul.wide.u32 	%rd44, %r40, 4;
	add.s64 	%rd45, %rd39, %rd44;
	ld.global.f32 	%f81, [%rd45];
	add.f32 	%f82, %f80, %f81;
	mul.f32 	%f83, %f82, 0f3EAAAAAB;
	add.s32 	%r45, %r44, 1;
	mul.wide.u32 	%rd46, %r45, 4;
	add.s64 	%rd47, %rd39, %rd46;
	ld.global.f32 	%f84, [%rd47];
	add.s32 	%r46, %r42, 1;
	mul.wide.u32 	%rd48, %r46, 4;
	add.s64 	%rd49, %rd39, %rd48;
	ld.global.f32 	%f85, [%rd49];
	add.f32 	%f86, %f84, %f85;
	add.s32 	%r47, %r40, 1;
	mul.wide.u32 	%rd50, %r47, 4;
	add.s64 	%rd51, %rd39, %rd50;
	ld.global.f32 	%f87, [%rd51];
	add.f32 	%f88, %f86, %f87;
	mul.f32 	%f89, %f88, 0f3EAAAAAB;
	add.s32 	%r48, %r44, 2;
	mul.wide.u32 	%rd52, %r48, 4;
	add.s64 	%rd53, %rd39, %rd52;
	ld.global.f32 	%f90, [%rd53];
	add.s32 	%r49, %r42, 2;
	mul.wide.u32 	%rd54, %r49, 4;
	add.s64 	%rd55, %rd39, %rd54;
	ld.global.f32 	%f91, [%rd55];
	add.f32 	%f92, %f90, %f91;
	add.s32 	%r50, %r40, 2;
	mul.wide.u32 	%rd56, %r50, 4;
	add.s64 	%rd57, %rd39, %rd56;
	ld.global.f32 	%f93, [%rd57];
	add.f32 	%f94, %f92, %f93;
	mul.f32 	%f95, %f94, 0f3EAAAAAB;
	mul.f32 	%f96, %f89, %f4;
	fma.rn.f32 	%f97, %f83, %f7, %f96;
	fma.rn.f32 	%f98, %f95, %f1, %f97;
	mul.f32 	%f99, %f89, %f5;
	fma.rn.f32 	%f100, %f83, %f8, %f99;
	fma.rn.f32 	%f101, %f95, %f2, %f100;
	mul.f32 	%f102, %f89, %f6;
	fma.rn.f32 	%f103, %f83, %f9, %f102;
	fma.rn.f32 	%f104, %f95, %f3, %f103;
	sub.f32 	%f13, %f98, %f10;
	sub.f32 	%f14, %f101, %f11;
	sub.f32 	%f15, %f104, %f12;
	mul.f32 	%f105, %f14, %f14;
	fma.rn.f32 	%f106, %f13, %f13, %f105;
	fma.rn.f32 	%f16, %f15, %f15, %f106;
	abs.f32 	%f17, %f16;
	setp.eq.f32 	%p3, %f16, 0f3F800000;
	mov.f32 	%f177, 0f3F800000;
	@%p3 bra 	$L__BB0_8;
	setp.num.f32 	%p4, %f17, %f17;
	@%p4 bra 	$L__BB0_6;
	mov.f32 	%f164, 0f3FC00000;
	add.rn.f32 	%f177, %f16, %f164;
	bra.uni 	$L__BB0_8;
$L__BB0_6:
	abs.f32 	%f107, %f16;
	setp.lt.f32 	%p5, %f107, 0f00800000;
	mul.f32 	%f109, %f107, 0f4B800000;
	selp.f32 	%f110, %f109, %f107, %p5;
	mov.b32 	%r51, %f110;
	add.s32 	%r52, %r51, -1060439283;
	and.b32  	%r53, %r52, -8388608;
	sub.s32 	%r54, %r51, %r53;
	mov.b32 	%f111, %r54;
	cvt.rn.f32.s32 	%f112, %r53;
	selp.f32 	%f113, 0fC1C00000, 0f00000000, %p5;
	fma.rn.f32 	%f114, %f112, 0f34000000, %f113;
	add.f32 	%f115, %f111, 0fBF800000;
	add.f32 	%f116, %f111, 0f3F800000;
	rcp.approx.ftz.f32 	%f117, %f116;
	add.f32 	%f118, %f115, %f115;
	mul.f32 	%f119, %f118, %f117;
	mul.f32 	%f120, %f119, %f119;
	neg.f32 	%f121, %f119;
	sub.f32 	%f122, %f115, %f119;
	add.f32 	%f123, %f122, %f122;
	fma.rn.f32 	%f124, %f121, %f115, %f123;
	mul.rn.f32 	%f125, %f117, %f124;
	fma.rn.f32 	%f126, %f120, 0f3A2C32E4, 0f3B52E7DB;
	fma.rn.f32 	%f127, %f126, %f120, 0f3C93BB73;
	fma.rn.f32 	%f128, %f127, %f120, 0f3DF6384F;
	mul.rn.f32 	%f129, %f128, %f120;
	fma.rn.f32 	%f130, %f119, 0f3FB8AA3B, %f114;
	mul.f32 	%f131, %f129, 0f40400000;
	sub.f32 	%f132, %f114, %f130;
	fma.rn.f32 	%f133, %f119, 0f3FB8AA3B, %f132;
	fma.rn.f32 	%f134, %f125, 0f3FB8AA3B, %f133;
	fma.rn.f32 	%f135, %f119, 0f32A55E34, %f134;
	fma.rn.f32 	%f136, %f131, %f125, %f135;
	fma.rn.f32 	%f137, %f129, %f119, %f136;
	add.rn.f32 	%f138, %f130, %f137;
	mov.f32 	%f139, 0f3FC00000;
	mul.rn.f32 	%f140, %f138, %f139;
	cvt.rni.f32.f32 	%f141, %f140;
	sub.f32 	%f142, %f140, %f141;
	neg.f32 	%f143, %f140;
	fma.rn.f32 	%f144, %f138, 0f3FC00000, %f143;
	neg.f32 	%f145, %f130;
	add.rn.f32 	%f146, %f138, %f145;
	neg.f32 	%f147, %f146;
	add.rn.f32 	%f148, %f137, %f147;
	fma.rn.f32 	%f149, %f148, 0f3FC00000, %f144;
	add.f32 	%f150, %f142, %f149;
	setp.gt.f32 	%p6, %f141, 0f00000000;
	selp.b32 	%r55, 0, -2097152000, %p6;
	setp.neu.f32 	%p7, %f16, 0f00000000;
	setp.neu.f32 	%p8, %f107, 0f7F800000;
	setp.lt.f32 	%p9, %f140, 0f00000000;
	selp.f32 	%f151, 0f00000000, 0f7F800000, %p9;
	abs.f32 	%f152, %f140;
	setp.gt.f32 	%p10, %f152, 0f43180000;
	cvt.rzi.s32.f32 	%r56, %f141;
	shl.b32 	%r57, %r56, 23;
	sub.s32 	%r58, %r57, %r55;
	mov.b32 	%f153, %r58;
	add.s32 	%r59, %r55, 2130706432;
	mov.b32 	%f154, %r59;
	fma.rn.f32 	%f155, %f150, 0f391FCB8E, 0f3AAF85ED;
	fma.rn.f32 	%f156, %f155, %f150, 0f3C1D9856;
	fma.rn.f32 	%f157, %f156, %f150, 0f3D6357BB;
	fma.rn.f32 	%f158, %f157, %f150, 0f3E75FDEC;
	fma.rn.f32 	%f159, %f158, %f150, 0f3F317218;
	fma.rn.f32 	%f160, %f159, %f150, 0f3F800000;
	mul.f32 	%f161, %f160, %f154;
	mul.f32 	%f162, %f161, %f153;
	selp.f32 	%f177, %f151, %f162, %p10;
	and.pred  	%p11, %p7, %p8;
	@%p11 bra 	$L__BB0_8;
	add.f32 	%f163, %f16, %f16;
	mov.b32 	%r60, %f163;
	and.b32  	%r61, %r60, 2147483647;
	mov.b32 	%f177, %r61;
$L__BB0_8:
	setp.eq.s32 	%p12, %r65, 0;
	@%p12 bra 	$L__BB0_10;
	div.rn.f32 	%f165, %f13, %f177;
	div.rn.f32 	%f166, %f14, %f177;
	div.rn.f32 	%f167, %f15, %f177;
	mul.f32 	%f168, %f166, %f8;
	fma.rn.f32 	%f169, %f165, %f7, %f168;
	fma.rn.f32 	%f170, %f167, %f9, %f169;
	mul.wide.s32 	%rd58, %r63, 4;
	add.s64 	%rd59, %rd3, %rd58;
	st.global.f32 	[%rd59], %f170;
	mul.f32 	%f171, %f166, %f5;
	fma.rn.f32 	%f172, %f165, %f4, %f171;
	fma.rn.f32 	%f173, %f167, %f6, %f172;
	mul.wide.s32 	%rd60, %r66, 4;
	add.s64 	%rd61, %rd3, %rd60;
	st.global.f32 	[%rd61], %f173;
	mul.f32 	%f174, %f166, %f2;
	fma.rn.f32 	%f175, %f165, %f1, %f174;
	fma.rn.f32 	%f176, %f167, %f3, %f175;
	mul.wide.s32 	%rd62, %r67, 4;
	add.s64 	%rd63, %rd3, %rd62;
	st.global.f32 	[%rd63], %f176;
	bra.uni 	$L__BB0_11;
$L__BB0_10:
	mov.b32 	%r62, 0;
	st.global.u32 	[%rd4], %r62;
	st.global.u32 	[%rd5], %r62;
	st.global.u32 	[%rd6], %r62;
$L__BB0_11:
	add.s32 	%r67, %r67, 1;
	add.s32 	%r66, %r66, 1;
	add.s64 	%rd65, %rd65, 12;
	add.s32 	%r65, %r65, 1;
	add.s32 	%r64, %r64, 1;
	setp.ne.s32 	%p13, %r64, 0;
	add.s32 	%r63, %r63, 1;
	@%p13 bra 	$L__BB0_3;
$L__BB0_12:
	ret;

}


// ===== COMPILED SASS (sm_100) =====

	.target	sm_100

	.elftype	@"ET_EXEC"


//--------------------- .note.nv.tkinfo           --------------------------
	.section	.note.nv.tkinfo,"",@"SHT_NOTE"
	.sectionflags	@"SHF_NOTE_NV_TKINFO"
	.tkinfo
        /*0018*/ 	.word	0x00000002
        /*0030*/ 	.string	""
        /*0030*/ 	.string	"ptxas"
        /*0030*/ 	.string	"Cuda compilation tools, release 13.0, V13.0.88"
        /*0030*/ 	.string	"Build cuda_13.0.r13.0/compiler.36424714_0"
        /*0030*/ 	.string	"-arch sm_100 -m 64 "



//--------------------- .note.nv.cuinfo           --------------------------
	.section	.note.nv.cuinfo,"",@"SHT_NOTE"
	.sectionflags	@"SHF_NOTE_NV_CUINFO"
        /*0018*/ 	.short	0x0002
        /*001a*/ 	.short	0x0064
        /*001c*/ 	.short	0x0082
	.zero		2


//--------------------- .nv.info                  --------------------------
	.section	.nv.info,"",@"SHT_CUDA_INFO"
	.align	4


	//----- nvinfo : EIATTR_REGCOUNT
	.align		4
        /*0000*/ 	.byte	0x04, 0x2f
        /*0002*/ 	.short	(.L_1 - .L_0)
	.align		4
.L_0:
        /*0004*/ 	.word	index@(calcB)
        /*0008*/ 	.word	0x0000002e


	//----- nvinfo : EIATTR_FRAME_SIZE
	.align		4
.L_1:
        /*000c*/ 	.byte	0x04, 0x11
        /*000e*/ 	.short	(.L_3 - .L_2)
	.align		4
.L_2:
        /*0010*/ 	.word	index@($__internal_1_$__cuda_sm3x_div_rn_noftz_f32_slowpath)
        /*0014*/ 	.word	0x00000000


	//----- nvinfo : EIATTR_FRAME_SIZE
	.align		4
.L_3:
        /*0018*/ 	.byte	0x04, 0x11
        /*001a*/ 	.short	(.L_5 - .L_4)
	.align		4
.L_4:
        /*001c*/ 	.word	index@($__internal_0_$__cuda_sm20_sqrt_rn_f32_slowpath)
        /*0020*/ 	.word	0x00000000


	//----- nvinfo : EIATTR_FRAME_SIZE
	.align		4
.L_5:
        /*0024*/ 	.byte	0x04, 0x11
        /*0026*/ 	.short	(.L_7 - .L_6)
	.align		4
.L_6:
        /*0028*/ 	.word	index@(calcB)
        /*002c*/ 	.word	0x00000000


	//----- nvinfo : EIATTR_MIN_STACK_SIZE
	.align		4
.L_7:
        /*0030*/ 	.byte	0x04, 0x12
        /*0032*/ 	.short	(.L_9 - .L_8)
	.align		4
.L_8:
        /*0034*/ 	.word	index@(calcB)
        /*0038*/ 	.word	0x00000000
.L_9:


//--------------------- .nv.compat                --------------------------
	.section	.nv.compat,"",@"SHT_CUDA_COMPAT_INFO"
	.align	4
        /*0000*/ 	.byte	0x02, 0x09, 0x00, 0x00, 0x02, 0x02, 0x01, 0x00, 0x02, 0x05, 0x05, 0x00, 0x03, 0x07, 0x01, 0x01
        /*0010*/ 	.byte	0x02, 0x03, 0x00, 0x00, 0x02, 0x06, 0x01, 0x00, 0x04, 0x0b, 0x08, 0x00, 0x01, 0x00, 0x00, 0x00
        /*0020*/ 	.byte	0x00, 0x00, 0x00, 0x00


//--------------------- .nv.info.calcB            --------------------------
	.section	.nv.info.calcB,"",@"SHT_CUDA_INFO"
	.sectionflags	@""
	.align	4


	//----- nvinfo : EIATTR_CUDA_API_VERSION
	.align		4
        /*0000*/ 	.byte	0x04, 0x37
        /*0002*/ 	.short	(.L_11 - .L_10)
.L_10:
        /*0004*/ 	.word	0x00000082


	//----- nvinfo : EIATTR_KPARAM_INFO
	.align		4
.L_11:
        /*0008*/ 	.byte	0x04, 0x17
        /*000a*/ 	.short	(.L_13 - .L_12)
.L_12:
        /*000c*/ 	.word	0x00000000
        /*0010*/ 	.short	0x0005
        /*0012*/ 	.short	0x0020
        /*0014*/ 	.byte	0x00, 0xf5, 0x21, 0x00


	//----- nvinfo : EIATTR_KPARAM_INFO
	.align		4
.L_13:
        /*0018*/ 	.byte	0x04, 0x17
        /*001a*/ 	.short	(.L_15 - .L_14)
.L_14:
        /*001c*/ 	.word	0x00000000
        /*0020*/ 	.short	0x0004
        /*0022*/ 	.short	0x001c
        /*0024*/ 	.byte	0x00, 0xf0, 0x11, 0x00


	//----- nvinfo : EIATTR_KPARAM_INFO
	.align		4
.L_15:
        /*0028*/ 	.byte	0x04, 0x17
        /*002a*/ 	.short	(.L_17 - .L_16)
.L_16:
        /*002c*/ 	.word	0x00000000
        /*0030*/ 	.short	0x0003
        /*0032*/ 	.short	0x0018
        /*0034*/ 	.byte	0x00, 0xf0, 0x11, 0x00


	//----- nvinfo : EIATTR_KPARAM_INFO
	.align		4
.L_17:
        /*0038*/ 	.byte	0x04, 0x17
        /*003a*/ 	.short	(.L_19 - .L_18)
.L_18:
        /*003c*/ 	.word	0x00000000
        /*0040*/ 	.short	0x0002
        /*0042*/ 	.short	0x0010
        /*0044*/ 	.byte	0x00, 0xf5, 0x21, 0x00


	//----- nvinfo : EIATTR_KPARAM_INFO
	.align		4
.L_19:
        /*0048*/ 	.byte	0x04, 0x17
        /*004a*/ 	.short	(.L_21 - .L_20)
.L_20:
        /*004c*/ 	.word	0x00000000
        /*0050*/ 	.short	0x0001
        /*0052*/ 	.short	0x0008
        /*0054*/ 	.byte	0x00, 0xf5, 0x21, 0x00


	//----- nvinfo : EIATTR_KPARAM_INFO
	.align		4
.L_21:
        /*0058*/ 	.byte	0x04, 0x17
        /*005a*/ 	.short	(.L_23 - .L_22)
.L_22:
        /*005c*/ 	.word	0x00000000
        /*0060*/ 	.short	0x0000
        /*0062*/ 	.short	0x0000
        /*0064*/ 	.byte	0x00, 0xf5, 0x21, 0x00


	//----- nvinfo : EIATTR_SPARSE_MMA_MASK
	.align		4
.L_23:
        /*0068*/ 	.byte	0x03, 0x50
        /*006a*/ 	.short	0x0000


	//----- nvinfo : EIATTR_MAXREG_COUNT
	.align		4
        /*006c*/ 	.byte	0x03, 0x1b
        /*006e*/ 	.short	0x00ff


	//----- nvinfo : EIATTR_MERCURY_ISA_VERSION
	.align		4
        /*0070*/ 	.byte	0x03, 0x5f
        /*0072*/ 	.short	0x0101


	//----- nvinfo : EIATTR_VRC_CTA_INIT_COUNT
	.align		4
        /*0074*/ 	.byte	0x02, 0x4a
	.zero		1
	.zero		1


	//----- nvinfo : EIATTR_EXIT_INSTR_OFFSETS
	.align		4
        /*0078*/ 	.byte	0x04, 0x1c
        /*007a*/ 	.short	(.L_25 - .L_24)


	//   ....[0]....
.L_24:
        /*007c*/ 	.word	0x00000070


	//   ....[1]....
        /*0080*/ 	.word	0x000008c0


	//   ....[2]....
        /*0084*/ 	.word	0x00001740


	//----- nvinfo : EIATTR_CRS_STACK_SIZE
	.align		4
.L_25:
        /*0088*/ 	.byte	0x04, 0x1e
        /*008a*/ 	.short	(.L_27 - .L_26)
.L_26:
        /*008c*/ 	.word	0x00000000


	//----- nvinfo : EIATTR_CBANK_PARAM_SIZE
	.align		4
.L_27:
        /*0090*/ 	.byte	0x03, 0x19
        /*0092*/ 	.short	0x0028


	//----- nvinfo : EIATTR_PARAM_CBANK
	.align		4
        /*0094*/ 	.byte	0x04, 0x0a
        /*0096*/ 	.short	(.L_29 - .L_28)
	.align		4
.L_28:
        /*0098*/ 	.word	index@(.nv.constant0.calcB)
        /*009c*/ 	.short	0x0380
        /*009e*/ 	.short	0x0028


	//----- nvinfo : EIATTR_SW_WAR
	.align		4
.L_29:
        /*00a0*/ 	.byte	0x04, 0x36
        /*00a2*/ 	.short	(.L_31 - .L_30)
.L_30:
        /*00a4*/ 	.word	0x00000008
.L_31:


//--------------------- .nv.callgraph             --------------------------
	.section	.nv.callgraph,"",@"SHT_CUDA_CALLGRAPH"
	.align	4
	.sectionentsize	8
	.align		4
        /*0000*/ 	.word	0x00000000
	.align		4
        /*0004*/ 	.word	0xffffffff
	.align		4
        /*0008*/ 	.word	0x00000000
	.align		4
        /*000c*/ 	.word	0xfffffffe
	.align		4
        /*0010*/ 	.word	0x00000000
	.align		4
        /*0014*/ 	.word	0xfffffffd
	.align		4
        /*0018*/ 	.word	0x00000000
	.align		4
        /*001c*/ 	.word	0xfffffffc


//--------------------- .text.calcB               --------------------------
	.section	.text.calcB,"ax",@progbits
	.align	128
        .global         calcB
        .type           calcB,@function
        .size           calcB,(.L_x_35 - calcB)
        .other          calcB,@"STO_CUDA_ENTRY STV_DEFAULT"
calcB:
.text.calcB:
[----:B------:R-:W-:Y:S01]  /*0000*/  LDC R1, c[0x0][0x37c] ;  /* 0x0000df00ff017b82 */ /* 0x000fe20000000800 */
[----:B------:R-:W0:Y:S07]  /*0010*/  S2R R0, SR_TID.X ;  /* 0x0000000000007919 */ /* 0x000e2e0000002100 */
[----:B------:R-:W0:Y:S01]  /*0020*/  S2UR UR4, SR_CTAID.X ;  /* 0x00000000000479c3 */ /* 0x000e220000002500 */
[----:B------:R-:W1:Y:S07]  /*0030*/  LDCU UR5, c[0x0][0x39c] ;  /* 0x00007380ff0577ac */ /* 0x000e6e0008000800 */
[----:B------:R-:W0:Y:S02]  /*0040*/  LDC R33, c[0x0][0x360] ;  /* 0x0000d800ff217b82 */ /* 0x000e240000000800 */
[----:B0-----:R-:W-:-:S05]  /*0050*/  IMAD R33, R33, UR4, R0 ;  /* 0x0000000421217c24 */ /* 0x001fca000f8e0200 */
[----:B-1----:R-:W-:-:S13]  /*0060*/  ISETP.GE.AND P0, PT, R33, UR5, PT ;  /* 0x0000000521007c0c */ /* 0x002fda000bf06270 */
[----:B------:R-:W-:Y:S05]  /*0070*/  @P0 EXIT ;  /* 0x000000000000094d */ /* 0x000fea0003800000 */
[----:B------:R-:W0:Y:S01]  /*0080*/  LDC.64 R6, c[0x0][0x388] ;  /* 0x0000e200ff067b82 */ /* 0x000e220000000a00 */
[----:B------:R-:W1:Y:S01]  /*0090*/  LDCU.64 UR6, c[0x0][0x358] ;  /* 0x00006b00ff0677ac */ /* 0x000e620008000a00 */
[----:B------:R-:W-:-:S06]  /*00a0*/  LEA R3, R33, R33, 0x1 ;  /* 0x0000002121037211 */ /* 0x000fcc00078e08ff */
[----:B------:R-:W2:Y:S08]  /*00b0*/  LDC.64 R4, c[0x0][0x380] ;  /* 0x0000e000ff047b82 */ /* 0x000eb00000000a00 */
[----:B------:R-:W3:Y:S01]  /*00c0*/  LDC.64 R30, c[0x0][0x390] ;  /* 0x0000e400ff1e7b82 */ /* 0x000ee20000000a00 */
[----:B0-----:R-:W-:-:S05]  /*00d0*/  IMAD.WIDE R6, R3, 0x4, R6 ;  /* 0x0000000403067825 */ /* 0x001fca00078e0206 */
[----:B-1----:R-:W4:Y:S04]  /*00e0*/  LDG.E R2, desc[UR6][R6.64+0x4] ;  /* 0x0000040606027981 */ /* 0x002f28000c1e1900 */
[----:B------:R-:W2:Y:S04]  /*00f0*/  LDG.E R0, desc[UR6][R6.64] ;  /* 0x0000000606007981 */ /* 0x000ea8000c1e1900 */
[----:B------:R0:W2:Y:S01]  /*0100*/  LDG.E R12, desc[UR6][R6.64+0x8] ;  /* 0x00000806060c7981 */ /* 0x0000a2000c1e1900 */
[----:B---3--:R-:W-:Y:S01]  /*0110*/  IMAD.WIDE R30, R3, 0x4, R30 ;  /* 0x00000004031e7825 */ /* 0x008fe200078e021e */
[----:B----4-:R-:W-:-:S02]  /*0120*/  LEA R19, R2, R2, 0x1 ;  /* 0x0000000202137211 */ /* 0x010fc400078e08ff */
[----:B--2---:R-:W-:Y:S02]  /*0130*/  LEA R13, R0, R0, 0x1 ;  /* 0x00000000000d7211 */ /* 0x004fe400078e08ff */
[----:B------:R-:W-:Y:S02]  /*0140*/  IADD3 R15, PT, PT, R19, 0x1, RZ ;  /* 0x00000001130f7810 */ /* 0x000fe40007ffe0ff */
[----:B------:R-:W-:-:S03]  /*0150*/  IADD3 R11, PT, PT, R13, 0x1, RZ ;  /* 0x000000010d0b7810 */ /* 0x000fc60007ffe0ff */
[----:B------:R-:W-:Y:S01]  /*0160*/  IMAD.WIDE.U32 R14, R15, 0x4, R4 ;  /* 0x000000040f0e7825 */ /* 0x000fe200078e0004 */
[----:B------:R-:W-:-:S03]  /*0170*/  IADD3 R17, PT, PT, R13, 0x2, RZ ;  /* 0x000000020d117810 */ /* 0x000fc60007ffe0ff */
[--C-:B------:R-:W-:Y:S01]  /*0180*/  IMAD.WIDE.U32 R10, R11, 0x4, R4.reuse ;  /* 0x000000040b0a7825 */ /* 0x100fe200078e0004 */
[----:B------:R-:W-:Y:S01]  /*0190*/  IADD3 R23, PT, PT, R19, 0x2, RZ ;  /* 0x0000000213177810 */ /* 0x000fe20007ffe0ff */
[----:B------:R-:W2:Y:S02]  /*01a0*/  LDG.E R15, desc[UR6][R14.64] ;  /* 0x000000060e0f7981 */ /* 0x000ea4000c1e1900 */
[--C-:B------:R-:W-:Y:S02]  /*01b0*/  IMAD.WIDE.U32 R8, R13, 0x4, R4.reuse ;  /* 0x000000040d087825 */ /* 0x100fe400078e0004 */
[----:B------:R-:W2:Y:S02]  /*01c0*/  LDG.E R13, desc[UR6][R10.64] ;  /* 0x000000060a0d7981 */ /* 0x000ea4000c1e1900 */
[--C-:B------:R-:W-:Y:S02]  /*01d0*/  IMAD.WIDE.U32 R18, R19, 0x4, R4.reuse ;  /* 0x0000000413127825 */ /* 0x100fe400078e0004 */
[----:B------:R-:W3:Y:S02]  /*01e0*/  LDG.E R0, desc[UR6][R8.64] ;  /* 0x0000000608007981 */ /* 0x000ee4000c1e1900 */
[----:B0-----:R-:W-:-:S02]  /*01f0*/  IMAD.WIDE.U32 R6, R17, 0x4, R4 ;  /* 0x0000000411067825 */ /* 0x001fc400078e0004 */
[----:B------:R-:W3:Y:S02]  /*0200*/  LDG.E R2, desc[UR6][R18.64] ;  /* 0x0000000612027981 */ /* 0x000ee4000c1e1900 */
[----:B------:R-:W-:Y:S02]  /*0210*/  IMAD.WIDE.U32 R22, R23, 0x4, R4 ;  /* 0x0000000417167825 */ /* 0x000fe400078e0004 */
[----:B------:R-:W4:Y:S04]  /*0220*/  LDG.E R16, desc[UR6][R6.64] ;  /* 0x0000000606107981 */ /* 0x000f28000c1e1900 */
[----:B------:R-:W4:Y:S01]  /*0230*/  LDG.E R17, desc[UR6][R22.64] ;  /* 0x0000000616117981 */ /* 0x000f22000c1e1900 */
[----:B------:R-:W-:-:S03]  /*0240*/  LEA R25, R12, R12, 0x1 ;  /* 0x0000000c0c197211 */ /* 0x000fc600078e08ff */
[----:B------:R0:W5:Y:S01]  /*0250*/  LDG.E R8, desc[UR6][R30.64+0x8] ;  /* 0x000008061e087981 */ /* 0x000162000c1e1900 */
[C---:B------:R-:W-:Y:S02]  /*0260*/  IADD3 R27, PT, PT, R25.reuse, 0x1, RZ ;  /* 0x00000001191b7810 */ /* 0x040fe40007ffe0ff */
[C---:B------:R-:W-:Y:S01]  /*0270*/  IADD3 R29, PT, PT, R25.reuse, 0x2, RZ ;  /* 0x00000002191d7810 */ /* 0x040fe20007ffe0ff */
[--C-:B------:R-:W-:Y:S01]  /*0280*/  IMAD.WIDE.U32 R24, R25, 0x4, R4.reuse ;  /* 0x0000000419187825 */ /* 0x100fe200078e0004 */
[----:B------:R0:W5:Y:S03]  /*0290*/  LDG.E R7, desc[UR6][R30.64+0x4] ;  /* 0x000004061e077981 */ /* 0x000166000c1e1900 */
[--C-:B------:R-:W-:Y:S01]  /*02a0*/  IMAD.WIDE.U32 R26, R27, 0x4, R4.reuse ;  /* 0x000000041b1a7825 */ /* 0x100fe200078e0004 */
[----:B------:R0:W5:Y:S03]  /*02b0*/  LDG.E R18, desc[UR6][R24.64] ;  /* 0x0000000618127981 */ /* 0x000166000c1e1900 */
[----:B------:R-:W-:Y:S01]  /*02c0*/  IMAD.WIDE.U32 R28, R29, 0x4, R4 ;  /* 0x000000041d1c7825 */ /* 0x000fe200078e0004 */
[----:B------:R0:W5:Y:S04]  /*02d0*/  LDG.E R19, desc[UR6][R26.64] ;  /* 0x000000061a137981 */ /* 0x000168000c1e1900 */
[----:B------:R0:W5:Y:S04]  /*02e0*/  LDG.E R20, desc[UR6][R28.64] ;  /* 0x000000061c147981 */ /* 0x000168000c1e1900 */
[----:B------:R0:W5:Y:S01]  /*02f0*/  LDG.E R5, desc[UR6][R30.64] ;  /* 0x000000061e057981 */ /* 0x000162000c1e1900 */
[----:B------:R-:W-:Y:S01]  /*0300*/  BSSY.RECONVERGENT B0, `(.L_x_0) ;  /* 0x0000013000007945 */ /* 0x000fe20003800200 */
[----:B--2---:R-:W-:-:S04]  /*0310*/  FADD R21, -R13, R15 ;  /* 0x0000000f0d157221 */ /* 0x004fc80000000100 */
[----:B------:R-:W-:Y:S01]  /*0320*/  FMUL R4, R21, R21 ;  /* 0x0000001515047220 */ /* 0x000fe20000400000 */
[----:B---3--:R-:W-:-:S04]  /*0330*/  FADD R3, -R0, R2 ;  /* 0x0000000200037221 */ /* 0x008fc80000000100 */
[----:B------:R-:W-:Y:S01]  /*0340*/  FFMA R4, R3, R3, R4 ;  /* 0x0000000303047223 */ /* 0x000fe20000000004 */
[----:B----4-:R-:W-:-:S04]  /*0350*/  FADD R11, -R16, R17 ;  /* 0x00000011100b7221 */ /* 0x010fc80000000100 */
[----:B------:R-:W-:-:S05]  /*0360*/  FFMA R4, R11, R11, R4 ;  /* 0x0000000b0b047223 */ /* 0x000fca0000000004 */
[----:B------:R-:W-:Y:S01]  /*0370*/  IADD3 R6, PT, PT, R4, -0xd000000, RZ ;  /* 0xf300000004067810 */ /* 0x000fe20007ffe0ff */
[----:B------:R0:W1:Y:S03]  /*0380*/  MUFU.RSQ R9, R4 ;  /* 0x0000000400097308 */ /* 0x0000660000001400 */
[----:B------:R-:W-:-:S13]  /*0390*/  ISETP.GT.U32.AND P0, PT, R6, 0x727fffff, PT ;  /* 0x727fffff0600780c */ /* 0x000fda0003f04070 */
[----:B0-----:R-:W-:Y:S05]  /*03a0*/  @!P0 BRA `(.L_x_1) ;  /* 0x0000000000108947 */ /* 0x001fea0003800000 */
[----:B------:R-:W-:-:S07]  /*03b0*/  MOV R22, 0x3d0 ;  /* 0x000003d000167802 */ /* 0x000fce0000000f00 */
[----:B-1---5:R-:W-:Y:S05]  /*03c0*/  CALL.REL.NOINC `($__internal_0_$__cuda_sm20_sqrt_rn_f32_slowpath) ;  /* 0x0000001000e07944 */ /* 0x022fea0003c00000 */
[----:B------:R-:W-:Y:S01]  /*03d0*/  MOV R4, R6 ;  /* 0x0000000600047202 */ /* 0x000fe20000000f00 */
[----:B------:R-:W-:Y:S06]  /*03e0*/  BRA `(.L_x_2) ;  /* 0x0000000000107947 */ /* 0x000fec0003800000 */
.L_x_1:
[----:B-1----:R-:W-:Y:S01]  /*03f0*/  FMUL.FTZ R23, R4, R9 ;  /* 0x0000000904177220 */ /* 0x002fe20000410000 */
[----:B------:R-:W-:-:S03]  /*0400*/  FMUL.FTZ R9, R9, 0.5 ;  /* 0x3f00000009097820 */ /* 0x000fc60000410000 */
[----:B------:R-:W-:-:S04]  /*0410*/  FFMA R4, -R23, R23, R4 ;  /* 0x0000001717047223 */ /* 0x000fc80000000104 */
[----:B------:R-:W-:-:S07]  /*0420*/  FFMA R4, R4, R9, R23 ;  /* 0x0000000904047223 */ /* 0x000fce0000000017 */
.L_x_2:
[----:B------:R-:W-:Y:S05]  /*0430*/  BSYNC.RECONVERGENT B0 ;  /* 0x0000000000007941 */ /* 0x000fea0003800200 */
.L_x_0:
[----:B------:R-:W0:Y:S01]  /*0440*/  MUFU.RCP R9, R4 ;  /* 0x0000000400097308 */ /* 0x000e220000001000 */
[----:B------:R-:W-:Y:S07]  /*0450*/  BSSY.RECONVERGENT B0, `(.L_x_3) ;  /* 0x000000b000007945 */ /* 0x000fee0003800200 */
[----:B------:R-:W1:Y:S01]  /*0460*/  FCHK P0, R3, R4 ;  /* 0x0000000403007302 */ /* 0x000e620000000000 */
[----:B0-----:R-:W-:-:S04]  /*0470*/  FFMA R6, R9, -R4, 1 ;  /* 0x3f80000009067423 */ /* 0x001fc80000000804 */
[----:B------:R-:W-:-:S04]  /*0480*/  FFMA R6, R9, R6, R9 ;  /* 0x0000000609067223 */ /* 0x000fc80000000009 */
[----:B------:R-:W-:-:S04]  /*0490*/  FFMA R9, R3, R6, RZ ;  /* 0x0000000603097223 */ /* 0x000fc800000000ff */
[----:B------:R-:W-:-:S04]  /*04a0*/  FFMA R10, R9, -R4, R3 ;  /* 0x80000004090a7223 */ /* 0x000fc80000000003 */
[----:B------:R-:W-:Y:S01]  /*04b0*/  FFMA R9, R6, R10, R9 ;  /* 0x0000000a06097223 */ /* 0x000fe20000000009 */
[----:B-1----:R-:W-:Y:S06]  /*04c0*/  @!P0 BRA `(.L_x_4) ;  /* 0x00000000000c8947 */ /* 0x002fec0003800000 */
[----:B------:R-:W-:-:S07]  /*04d0*/  MOV R6, 0x4f0 ;  /* 0x000004f000067802 */ /* 0x000fce0000000f00 */
[----:B-----5:R-:W-:Y:S05]  /*04e0*/  CALL.REL.NOINC `($__internal_1_$__cuda_sm3x_div_rn_noftz_f32_slowpath) ;  /* 0x0000001000ec7944 */ /* 0x020fea0003c00000 */
[----:B------:R-:W-:-:S07]  /*04f0*/  MOV R9, R3 ;  /* 0x0000000300097202 */ /* 0x000fce0000000f00 */
.L_x_4:
[----:B------:R-:W-:Y:S05]  /*0500*/  BSYNC.RECONVERGENT B0 ;  /* 0x0000000000007941 */ /* 0x000fea0003800200 */
.L_x_3:
        /* <DEDUP_REMOVED lines=9> */
[----:B------:R-:W-:Y:S02]  /*05a0*/  MOV R3, R21 ;  /* 0x0000001500037202 */ /* 0x000fe40000000f00 */
[----:B------:R-:W-:-:S07]  /*05b0*/  MOV R6, 0x5d0 ;  /* 0x000005d000067802 */ /* 0x000fce0000000f00 */
[----:B-----5:R-:W-:Y:S05]  /*05c0*/  CALL.REL.NOINC `($__internal_1_$__cuda_sm3x_div_rn_noftz_f32_slowpath) ;  /* 0x0000001000b47944 */ /* 0x020fea0003c00000 */
[----:B------:R-:W-:-:S07]  /*05d0*/  MOV R10, R3 ;  /* 0x00000003000a7202 */ /* 0x000fce0000000f00 */
.L_x_6:
[----:B------:R-:W-:Y:S05]  /*05e0*/  BSYNC.RECONVERGENT B0 ;  /* 0x0000000000007941 */ /* 0x000fea0003800200 */
.L_x_5:
        /* <DEDUP_REMOVED lines=13> */
.L_x_8:
[----:B------:R-:W-:Y:S05]  /*06c0*/  BSYNC.RECONVERGENT B0 ;  /* 0x0000000000007941 */ /* 0x000fea0003800200 */
.L_x_7:
[----:B------:R-:W0:Y:S01]  /*06d0*/  LDC R4, c[0x0][0x39c] ;  /* 0x0000e700ff047b82 */ /* 0x000e220000000800 */
[----:B-----5:R-:W-:Y:S01]  /*06e0*/  FMUL R11, R7, R12 ;  /* 0x0000000c070b7220 */ /* 0x020fe20000400000 */
[CC--:B------:R-:W-:Y:S01]  /*06f0*/  FMUL R6, R8.reuse, R9.reuse ;  /* 0x0000000908067220 */ /* 0x0c0fe20000400000 */
[-C--:B------:R-:W-:Y:S01]  /*0700*/  FMUL R14, R5, R10.reuse ;  /* 0x0000000a050e7220 */ /* 0x080fe20000400000 */
[CC--:B------:R-:W-:Y:S01]  /*0710*/  FMUL R3, R13.reuse, R9.reuse ;  /* 0x000000090d037220 */ /* 0x0c0fe20000400000 */
[C---:B------:R-:W-:Y:S01]  /*0720*/  FMUL R22, R13.reuse, R10 ;  /* 0x0000000a0d167220 */ /* 0x040fe20000400000 */
[----:B------:R-:W-:Y:S01]  /*0730*/  FMUL R21, R13, R12 ;  /* 0x0000000c0d157220 */ /* 0x000fe20000400000 */
[CC--:B------:R-:W-:Y:S01]  /*0740*/  FMUL R23, R15.reuse, R9.reuse ;  /* 0x000000090f177220 */ /* 0x0c0fe20000400000 */
[-C--:B------:R-:W-:Y:S01]  /*0750*/  FMUL R24, R15, R10.reuse ;  /* 0x0000000a0f187220 */ /* 0x080fe20000400000 */
[----:B------:R-:W-:Y:S01]  /*0760*/  FFMA R11, R8, R10, -R11 ;  /* 0x0000000a080b7223 */ /* 0x000fe2000000080b */
[-C--:B------:R-:W-:Y:S01]  /*0770*/  FFMA R13, R5, R12.reuse, -R6 ;  /* 0x0000000c050d7223 */ /* 0x080fe20000000806 */
[----:B------:R-:W-:Y:S01]  /*0780*/  FFMA R14, R7, R9, -R14 ;  /* 0x00000009070e7223 */ /* 0x000fe2000000080e */
[----:B------:R-:W-:Y:S01]  /*0790*/  FMUL R15, R15, R12 ;  /* 0x0000000c0f0f7220 */ /* 0x000fe20000400000 */
[C---:B------:R-:W-:Y:S01]  /*07a0*/  FFMA R3, R0.reuse, R11, R3 ;  /* 0x0000000b00037223 */ /* 0x040fe20000000003 */
[C---:B------:R-:W-:Y:S01]  /*07b0*/  FFMA R22, R0.reuse, R13, R22 ;  /* 0x0000000d00167223 */ /* 0x040fe20000000016 */
[-C--:B------:R-:W-:Y:S01]  /*07c0*/  FFMA R21, R0, R14.reuse, R21 ;  /* 0x0000000e00157223 */ /* 0x080fe20000000015 */
[C---:B------:R-:W-:Y:S01]  /*07d0*/  FFMA R26, R2.reuse, R14, R15 ;  /* 0x0000000e021a7223 */ /* 0x040fe2000000000f */
[C---:B------:R-:W-:Y:S01]  /*07e0*/  FMUL R0, R19.reuse, R10 ;  /* 0x0000000a13007220 */ /* 0x040fe20000400000 */
[C---:B------:R-:W-:Y:S01]  /*07f0*/  FMUL R15, R19.reuse, R9 ;  /* 0x00000009130f7220 */ /* 0x040fe20000400000 */
[C---:B------:R-:W-:Y:S01]  /*0800*/  FFMA R6, R2.reuse, R11, R23 ;  /* 0x0000000b02067223 */ /* 0x040fe20000000017 */
[-C--:B------:R-:W-:Y:S01]  /*0810*/  FFMA R24, R2, R13.reuse, R24 ;  /* 0x0000000d02187223 */ /* 0x080fe20000000018 */
[----:B------:R-:W-:Y:S01]  /*0820*/  FMUL R19, R19, R12 ;  /* 0x0000000c13137220 */ /* 0x000fe20000400000 */
[----:B------:R-:W-:Y:S01]  /*0830*/  FFMA R28, R18, R13, R0 ;  /* 0x0000000d121c7223 */ /* 0x000fe20000000000 */
[----:B------:R-:W-:Y:S01]  /*0840*/  FFMA R0, R16, R5, R3 ;  /* 0x0000000510007223 */ /* 0x000fe20000000003 */
[----:B0-----:R-:W-:Y:S01]  /*0850*/  ISETP.GE.AND P0, PT, R4, 0x1, PT ;  /* 0x000000010400780c */ /* 0x001fe20003f06270 */
[----:B------:R-:W-:Y:S01]  /*0860*/  FFMA R2, R16, R7, R22 ;  /* 0x0000000710027223 */ /* 0x000fe20000000016 */
[C---:B------:R-:W-:Y:S01]  /*0870*/  FFMA R15, R18.reuse, R11, R15 ;  /* 0x0000000b120f7223 */ /* 0x040fe2000000000f */
[----:B------:R-:W-:Y:S01]  /*0880*/  FFMA R19, R18, R14, R19 ;  /* 0x0000000e12137223 */ /* 0x000fe20000000013 */
[----:B------:R-:W-:Y:S01]  /*0890*/  FFMA R16, R16, R8, R21 ;  /* 0x0000000810107223 */ /* 0x000fe20000000015 */
[C---:B------:R-:W-:Y:S01]  /*08a0*/  FFMA R6, R17.reuse, R5, R6 ;  /* 0x0000000511067223 */ /* 0x040fe20000000006 */
[----:B------:R-:W-:-:S07]  /*08b0*/  FFMA R24, R17, R7, R24 ;  /* 0x0000000711187223 */ /* 0x000fce0000000018 */
[----:B------:R-:W-:Y:S05]  /*08c0*/  @!P0 EXIT ;  /* 0x000000000000894d */ /* 0x000fea0003800000 */
[----:B------:R-:W0:Y:S01]  /*08d0*/  LDCU.64 UR4, c[0x0][0x388] ;  /* 0x00007100ff0477ac */ /* 0x000e220008000a00 */
[----:B------:R-:W1:Y:S01]  /*08e0*/  LDC.64 R22, c[0x0][0x3a0] ;  /* 0x0000e800ff167b82 */ /* 0x000e620000000a00 */
[----:B------:R-:W-:Y:S01]  /*08f0*/  FFMA R3, R0, 0.3333333432674407959, RZ ;  /* 0x3eaaaaab00037823 */ /* 0x000fe200000000ff */
[----:B------:R-:W-:Y:S01]  /*0900*/  IADD3 R25, PT, PT, R33, R4, RZ ;  /* 0x0000000421197210 */ /* 0x000fe20007ffe0ff */
[----:B------:R-:W-:Y:S01]  /*0910*/  FFMA R26, R17, R8, R26 ;  /* 0x00000008111a7223 */ /* 0x000fe2000000001a */
[----:B------:R-:W-:Y:S01]  /*0920*/  FFMA R17, R2, 0.3333333432674407959, RZ ;  /* 0x3eaaaaab02117823 */ /* 0x000fe200000000ff */
[----:B------:R-:W-:Y:S01]  /*0930*/  FFMA R6, R6, 0.3333333432674407959, R3 ;  /* 0x3eaaaaab06067823 */ /* 0x000fe20000000003 */
[----:B------:R-:W-:Y:S01]  /*0940*/  FFMA R21, R16, 0.3333333432674407959, RZ ;  /* 0x3eaaaaab10157823 */ /* 0x000fe200000000ff */
[-C--:B------:R-:W-:Y:S01]  /*0950*/  IADD3 R3, PT, PT, R25, R4.reuse, RZ ;  /* 0x0000000419037210 */ /* 0x080fe20007ffe0ff */
[----:B------:R-:W-:Y:S01]  /*0960*/  FFMA R27, R20, R7, R28 ;  /* 0x00000007141b7223 */ /* 0x000fe2000000001c */
[----:B------:R-:W-:Y:S01]  /*0970*/  FFMA R24, R24, 0.3333333432674407959, R17 ;  /* 0x3eaaaaab18187823 */ /* 0x000fe20000000011 */
[----:B------:R-:W-:Y:S01]  /*0980*/  FFMA R28, R26, 0.3333333432674407959, R21 ;  /* 0x3eaaaaab1a1c7823 */ /* 0x000fe20000000015 */
[----:B------:R-:W-:-:S02]  /*0990*/  IMAD R16, R33, R4, RZ ;  /* 0x0000000421107224 */ /* 0x000fc400078e02ff */
[C---:B------:R-:W-:Y:S01]  /*09a0*/  FFMA R19, R20.reuse, R8, R19 ;  /* 0x0000000814137223 */ /* 0x040fe20000000013 */
[-C--:B------:R-:W-:Y:S02]  /*09b0*/  IMAD R17, R25, R4.reuse, RZ ;  /* 0x0000000419117224 */ /* 0x080fe400078e02ff */
[----:B------:R-:W-:Y:S01]  /*09c0*/  FFMA R15, R20, R5, R15 ;  /* 0x00000005140f7223 */ /* 0x000fe2000000000f */
[----:B------:R-:W-:Y:S01]  /*09d0*/  IMAD R26, R3, R4, RZ ;  /* 0x00000004031a7224 */ /* 0x000fe200078e02ff */
[C---:B------:R-:W-:Y:S01]  /*09e0*/  IADD3 R3, PT, PT, R33.reuse, R16, RZ ;  /* 0x0000001021037210 */ /* 0x040fe20007ffe0ff */
[----:B0-----:R-:W-:Y:S01]  /*09f0*/  UIADD3 UR4, UP0, UPT, UR4, 0x4, URZ ;  /* 0x0000000404047890 */ /* 0x001fe2000ff1e0ff */
[----:B------:R-:W-:Y:S01]  /*0a00*/  IADD3 R21, PT, PT, R33, R17, RZ ;  /* 0x0000001121157210 */ /* 0x000fe20007ffe0ff */
[----:B------:R-:W-:Y:S01]  /*0a10*/  FFMA R28, R19, 0.3333333432674407959, R28 ;  /* 0x3eaaaaab131c7823 */ /* 0x000fe2000000001c */
[----:B------:R-:W-:Y:S01]  /*0a20*/  IADD3 R25, PT, PT, R33, R26, RZ ;  /* 0x0000001a21197210 */ /* 0x000fe20007ffe0ff */
[----:B------:R-:W-:Y:S01]  /*0a30*/  UIADD3.X UR5, UPT, UPT, URZ, UR5, URZ, UP0, !UPT ;  /* 0x00000005ff057290 */ /* 0x000fe200087fe4ff */
[----:B------:R-:W-:Y:S01]  /*0a40*/  FFMA R27, R27, 0.3333333432674407959, R24 ;  /* 0x3eaaaaab1b1b7823 */ /* 0x000fe20000000018 */
[----:B------:R-:W-:Y:S01]  /*0a50*/  FFMA R15, R15, 0.3333333432674407959, R6 ;  /* 0x3eaaaaab0f0f7823 */ /* 0x000fe20000000006 */
[----:B-1----:R-:W-:Y:S01]  /*0a60*/  IMAD.WIDE R18, R3, 0x4, R22 ;  /* 0x0000000403127825 */ /* 0x002fe200078e0216 */
[----:B------:R-:W-:-:S02]  /*0a70*/  IADD3 R29, PT, PT, -R4, RZ, RZ ;  /* 0x000000ff041d7210 */ /* 0x000fc40007ffe1ff */
[----:B------:R-:W-:Y:S01]  /*0a80*/  IADD3 R33, PT, PT, -R33, RZ, RZ ;  /* 0x000000ff21217210 */ /* 0x000fe20007ffe1ff */
[----:B------:R-:W-:Y:S01]  /*0a90*/  IMAD.WIDE R20, R21, 0x4, R22 ;  /* 0x0000000415147825 */ /* 0x000fe200078e0216 */
[----:B------:R-:W-:-:S03]  /*0aa0*/  MOV R24, UR4 ;  /* 0x0000000400187c02 */ /* 0x000fc60008000f00 */
[----:B------:R-:W-:Y:S01]  /*0ab0*/  IMAD.WIDE R22, R25, 0x4, R22 ;  /* 0x0000000419167825 */ /* 0x000fe200078e0216 */
[----:B------:R-:W-:-:S07]  /*0ac0*/  MOV R25, UR5 ;  /* 0x0000000500197c02 */ /* 0x000fce0008000f00 */
.L_x_20:
[----:B------:R-:W2:Y:S01]  /*0ad0*/  LDG.E R4, desc[UR6][R24.64+-0x4] ;  /* 0xfffffc0618047981 */ /* 0x000ea2000c1e1900 */
[----:B01----:R-:W0:Y:S03]  /*0ae0*/  LDC.64 R2, c[0x0][0x380] ;  /* 0x0000e000ff027b82 */ /* 0x003e260000000a00 */
[----:B------:R-:W3:Y:S01]  /*0af0*/  LDG.E R0, desc[UR6][R24.64] ;  /* 0x0000000618007981 */ /* 0x000ee2000c1e1900 */
[----:B--2---:R-:W-:-:S03]  /*0b00*/  LEA R43, R4, R4, 0x1 ;  /* 0x00000004042b7211 */ /* 0x004fc600078e08ff */
[----:B------:R-:W2:Y:S01]  /*0b10*/  LDG.E R4, desc[UR6][R24.64+0x4] ;  /* 0x0000040618047981 */ /* 0x000ea2000c1e1900 */
[----:B---3--:R-:W-:Y:S01]  /*0b20*/  LEA R37, R0, R0, 0x1 ;  /* 0x0000000000257211 */ /* 0x008fe200078e08ff */
[C-C-:B0-----:R-:W-:Y:S01]  /*0b30*/  IMAD.WIDE.U32 R34, R43.reuse, 0x4, R2.reuse ;  /* 0x000000042b227825 */ /* 0x141fe200078e0002 */
[----:B------:R-:W-:Y:S02]  /*0b40*/  IADD3 R31, PT, PT, R43, 0x1, RZ ;  /* 0x000000012b1f7810 */ /* 0x000fe40007ffe0ff */
[C---:B------:R-:W-:Y:S01]  /*0b50*/  IADD3 R39, PT, PT, R37.reuse, 0x1, RZ ;  /* 0x0000000125277810 */ /* 0x040fe20007ffe0ff */
[C-C-:B------:R-:W-:Y:S01]  /*0b60*/  IMAD.WIDE.U32 R40, R37.reuse, 0x4, R2.reuse ;  /* 0x0000000425287825 */ /* 0x140fe200078e0002 */
[----:B------:R-:W-:Y:S01]  /*0b70*/  IADD3 R37, PT, PT, R37, 0x2, RZ ;  /* 0x0000000225257810 */ /* 0x000fe20007ffe0ff */
[----:B------:R0:W3:Y:S01]  /*0b80*/  LDG.E R0, desc[UR6][R34.64] ;  /* 0x0000000622007981 */ /* 0x0000e2000c1e1900 */
[----:B------:R-:W-:Y:S01]  /*0b90*/  IADD3 R43, PT, PT, R43, 0x2, RZ ;  /* 0x000000022b2b7810 */ /* 0x000fe20007ffe0ff */
[----:B------:R-:W-:-:S02]  /*0ba0*/  IMAD.WIDE.U32 R30, R31, 0x4, R2 ;  /* 0x000000041f1e7825 */ /* 0x000fc400078e0002 */
[----:B------:R-:W3:Y:S02]  /*0bb0*/  LDG.E R41, desc[UR6][R40.64] ;  /* 0x0000000628297981 */ /* 0x000ee4000c1e1900 */
[--C-:B------:R-:W-:Y:S02]  /*0bc0*/  IMAD.WIDE.U32 R38, R39, 0x4, R2.reuse ;  /* 0x0000000427267825 */ /* 0x100fe400078e0002 */
[----:B------:R2:W4:Y:S02]  /*0bd0*/  LDG.E R30, desc[UR6][R30.64] ;  /* 0x000000061e1e7981 */ /* 0x000524000c1e1900 */
[--C-:B------:R-:W-:Y:S02]  /*0be0*/  IMAD.WIDE.U32 R36, R37, 0x4, R2.reuse ;  /* 0x0000000425247825 */ /* 0x100fe400078e0002 */
[----:B------:R-:W4:Y:S02]  /*0bf0*/  LDG.E R39, desc[UR6][R38.64] ;  /* 0x0000000626277981 */ /* 0x000f24000c1e1900 */
[----:B0-----:R-:W-:-:S02]  /*0c00*/  IMAD.WIDE.U32 R34, R43, 0x4, R2 ;  /* 0x000000042b227825 */ /* 0x001fc400078e0002 */
[----:B------:R-:W5:Y:S04]  /*0c10*/  LDG.E R37, desc[UR6][R36.64] ;  /* 0x0000000624257981 */ /* 0x000f68000c1e1900 */
[----:B------:R-:W5:Y:S01]  /*0c20*/  LDG.E R34, desc[UR6][R34.64] ;  /* 0x0000000622227981 */ /* 0x000f62000c1e1900 */
[----:B--2---:R-:W-:Y:S01]  /*0c30*/  LEA R31, R4, R4, 0x1 ;  /* 0x00000004041f7211 */ /* 0x004fe200078e08ff */
[----:B---3--:R-:W-:-:S03]  /*0c40*/  FADD R0, R0, R41 ;  /* 0x0000002900007221 */ /* 0x008fc60000000000 */
[C---:B------:R-:W-:Y:S01]  /*0c50*/  IADD3 R41, PT, PT, R31.reuse, 0x1, RZ ;  /* 0x000000011f297810 */ /* 0x040fe20007ffe0ff */
[----:B----4-:R-:W-:Y:S01]  /*0c60*/  FADD R6, R30, R39 ;  /* 0x000000271e067221 */ /* 0x010fe20000000000 */
[----:B------:R-:W-:-:S06]  /*0c70*/  IMAD.WIDE.U32 R38, R31, 0x4, R2 ;  /* 0x000000041f267825 */ /* 0x000fcc00078e0002 */
[----:B------:R-:W2:Y:S01]  /*0c80*/  LDG.E R39, desc[UR6][R38.64] ;  /* 0x0000000626277981 */ /* 0x000ea2000c1e1900 */
[----:B-----5:R-:W-:Y:S01]  /*0c90*/  FADD R4, R34, R37 ;  /* 0x0000002522047221 */ /* 0x020fe20000000000 */
[----:B------:R-:W-:Y:S01]  /*0ca0*/  IADD3 R37, PT, PT, R31, 0x2, RZ ;  /* 0x000000021f257810 */ /* 0x000fe20007ffe0ff */
[----:B------:R-:W-:-:S04]  /*0cb0*/  IMAD.WIDE.U32 R30, R41, 0x4, R2 ;  /* 0x00000004291e7825 */ /* 0x000fc800078e0002 */
[----:B------:R-:W-:Y:S02]  /*0cc0*/  IMAD.WIDE.U32 R2, R37, 0x4, R2 ;  /* 0x0000000425027825 */ /* 0x000fe400078e0002 */
[----:B------:R-:W3:Y:S04]  /*0cd0*/  LDG.E R31, desc[UR6][R30.64] ;  /* 0x000000061e1f7981 */ /* 0x000ee8000c1e1900 */
[----:B------:R-:W4:Y:S01]  /*0ce0*/  LDG.E R3, desc[UR6][R2.64] ;  /* 0x0000000602037981 */ /* 0x000f22000c1e1900 */
[----:B------:R-:W-:Y:S01]  /*0cf0*/  BSSY.RECONVERGENT B0, `(.L_x_9) ;  /* 0x000005b000007945 */ /* 0x000fe20003800200 */
[----:B------:R-:W-:Y:S01]  /*0d00*/  ISETP.NE.AND P1, PT, R33, RZ, PT ;  /* 0x000000ff2100720c */ /* 0x000fe20003f25270 */
[----:B--2---:R-:W-:Y:S01]  /*0d10*/  FADD R0, R0, R39 ;  /* 0x0000002700007221 */ /* 0x004fe20000000000 */
[----:B---3--:R-:W-:-:S04]  /*0d20*/  FADD R6, R6, R31 ;  /* 0x0000001f06067221 */ /* 0x008fc80000000000 */
[----:B------:R-:W-:Y:S01]  /*0d30*/  FMUL R35, R6, 0.3333333432674407959 ;  /* 0x3eaaaaab06237820 */ /* 0x000fe20000400000 */
[----:B----4-:R-:W-:Y:S01]  /*0d40*/  FADD R4, R4, R3 ;  /* 0x0000000304047221 */ /* 0x010fe20000000000 */
[----:B------:R-:W-:Y:S02]  /*0d50*/  FMUL R0, R0, 0.3333333432674407959 ;  /* 0x3eaaaaab00007820 */ /* 0x000fe40000400000 */
[C---:B------:R-:W-:Y:S01]  /*0d60*/  FMUL R32, R35.reuse, R10 ;  /* 0x0000000a23207220 */ /* 0x040fe20000400000 */
[----:B------:R-:W-:Y:S01]  /*0d70*/  FMUL R4, R4, 0.3333333432674407959 ;  /* 0x3eaaaaab04047820 */ /* 0x000fe20000400000 */
[----:B------:R-:W-:Y:S02]  /*0d80*/  FMUL R6, R35, R9 ;  /* 0x0000000923067220 */ /* 0x000fe40000400000 */
[----:B------:R-:W-:Y:S01]  /*0d90*/  FFMA R32, R13, R0, R32 ;  /* 0x000000000d207223 */ /* 0x000fe20000000020 */
[----:B------:R-:W-:Y:S01]  /*0da0*/  FMUL R35, R35, R12 ;  /* 0x0000000c23237220 */ /* 0x000fe20000400000 */
[----:B------:R-:W-:-:S02]  /*0db0*/  FFMA R6, R11, R0, R6 ;  /* 0x000000000b067223 */ /* 0x000fc40000000006 */
[----:B------:R-:W-:Y:S01]  /*0dc0*/  FFMA R2, R7, R4, R32 ;  /* 0x0000000407027223 */ /* 0x000fe20000000020 */
[----:B------:R-:W-:Y:S01]  /*0dd0*/  FFMA R35, R14, R0, R35 ;  /* 0x000000000e237223 */ /* 0x000fe20000000023 */
[-C--:B------:R-:W-:Y:S02]  /*0de0*/  FFMA R6, R5, R4.reuse, R6 ;  /* 0x0000000405067223 */ /* 0x080fe40000000006 */
[----:B------:R-:W-:Y:S01]  /*0df0*/  FADD R2, -R27, R2 ;  /* 0x000000021b027221 */ /* 0x000fe20000000100 */
[----:B------:R-:W-:Y:S01]  /*0e00*/  FFMA R35, R8, R4, R35 ;  /* 0x0000000408237223 */ /* 0x000fe20000000023 */
[----:B------:R-:W-:Y:S02]  /*0e10*/  FADD R3, -R15, R6 ;  /* 0x000000060f037221 */ /* 0x000fe40000000100 */
[----:B------:R-:W-:Y:S01]  /*0e20*/  FMUL R4, R2, R2 ;  /* 0x0000000202047220 */ /* 0x000fe20000400000 */
[----:B------:R-:W-:-:S03]  /*0e30*/  FADD R0, -R28, R35 ;  /* 0x000000231c007221 */ /* 0x000fc60000000100 */
[----:B------:R-:W-:-:S04]  /*0e40*/  FFMA R31, R3, R3, R4 ;  /* 0x00000003031f7223 */ /* 0x000fc80000000004 */
[----:B------:R-:W-:-:S05]  /*0e50*/  FFMA R6, R0, R0, R31 ;  /* 0x0000000000067223 */ /* 0x000fca000000001f */
[----:B------:R-:W-:Y:S01]  /*0e60*/  FSETP.NEU.AND P0, PT, R6, 1, PT ;  /* 0x3f8000000600780b */ /* 0x000fe20003f0d000 */
[----:B------:R-:W-:-:S12]  /*0e70*/  HFMA2 R4, -RZ, RZ, 1.875, 0 ;  /* 0x3f800000ff047431 */ /* 0x000fd800000001ff */
[----:B------:R-:W-:Y:S05]  /*0e80*/  @!P0 BRA `(.L_x_10) ;  /* 0x0000000400048947 */ /* 0x000fea0003800000 */
[----:B------:R-:W-:-:S13]  /*0e90*/  FSETP.NAN.AND P0, PT, |R6|, |R6|, PT ;  /* 0x400000060600720b */ /* 0x000fda0003f08200 */
[----:B------:R-:W-:Y:S01]  /*0ea0*/  @P0 FADD R4, R6, 1.5 ;  /* 0x3fc0000006040421 */ /* 0x000fe20000000000 */
[----:B------:R-:W-:Y:S06]  /*0eb0*/  @P0 BRA `(.L_x_10) ;  /* 0x0000000000f80947 */ /* 0x000fec0003800000 */
[C---:B------:R-:W-:Y:S01]  /*0ec0*/  FMUL R31, |R6|.reuse, 16777216 ;  /* 0x4b800000061f7820 */ /* 0x040fe20000400200 */
[----:B------:R-:W-:-:S04]  /*0ed0*/  FSETP.GEU.AND P0, PT, |R6|, 1.175494350822287508e-38, PT ;  /* 0x008000000600780b */ /* 0x000fc80003f0e200 */
[----:B------:R-:W-:-:S04]  /*0ee0*/  FSEL R31, R31, |R6|, !P0 ;  /* 0x400000061f1f7208 */ /* 0x000fc80004000000 */
[----:B------:R-:W-:-:S04]  /*0ef0*/  IADD3 R4, PT, PT, R31, -0x3f3504f3, RZ ;  /* 0xc0cafb0d1f047810 */ /* 0x000fc80007ffe0ff */
[----:B------:R-:W-:-:S04]  /*0f00*/  LOP3.LUT R32, R4, 0xff800000, RZ, 0xc0, !PT ;  /* 0xff80000004207812 */ /* 0x000fc800078ec0ff */
[-C--:B------:R-:W-:Y:S02]  /*0f10*/  IADD3 R31, PT, PT, R31, -R32.reuse, RZ ;  /* 0x800000201f1f7210 */ /* 0x080fe40007ffe0ff */
[----:B------:R-:W-:-:S03]  /*0f20*/  I2FP.F32.S32 R32, R32 ;  /* 0x0000002000207245 */ /* 0x000fc60000201400 */
[C---:B------:R-:W-:Y:S01]  /*0f30*/  FADD R34, R31.reuse, 1 ;  /* 0x3f8000001f227421 */ /* 0x040fe20000000000 */
[----:B------:R-:W-:-:S04]  /*0f40*/  FADD R31, R31, -1 ;  /* 0xbf8000001f1f7421 */ /* 0x000fc80000000000 */
[----:B------:R-:W-:Y:S01]  /*0f50*/  FADD R35, R31, R31 ;  /* 0x0000001f1f237221 */ /* 0x000fe20000000000 */
[----:B------:R-:W0:Y:S03]  /*0f60*/  MUFU.RCP R34, R34 ;  /* 0x0000002200227308 */ /* 0x000e260000001000 */
[----:B0-----:R-:W-:Y:S01]  /*0f70*/  FMUL R4, R34, R35 ;  /* 0x0000002322047220 */ /* 0x001fe20000400000 */
[----:B------:R-:W-:-:S03]  /*0f80*/  MOV R35, 0x3a2c32e4 ;  /* 0x3a2c32e400237802 */ /* 0x000fc60000000f00 */
[----:B------:R-:W-:-:S04]  /*0f90*/  FADD R30, R31, -R4 ;  /* 0x800000041f1e7221 */ /* 0x000fc80000000000 */
[----:B------:R-:W-:-:S04]  /*0fa0*/  FADD R30, R30, R30 ;  /* 0x0000001e1e1e7221 */ /* 0x000fc80000000000 */
[----:B------:R-:W-:-:S04]  /*0fb0*/  FFMA R31, R31, -R4, R30 ;  /* 0x800000041f1f7223 */ /* 0x000fc8000000001e */
[----:B------:R-:W-:Y:S01]  /*0fc0*/  FMUL R30, R34, R31 ;  /* 0x0000001f221e7220 */ /* 0x000fe20000400000 */
[----:B------:R-:W-:Y:S02]  /*0fd0*/  FSEL R31, RZ, -24, P0 ;  /* 0xc1c00000ff1f7808 */ /* 0x000fe40000000000 */
[----:B------:R-:W-:-:S03]  /*0fe0*/  FSETP.NEU.AND P0, PT, |R6|, +INF , PT ;  /* 0x7f8000000600780b */ /* 0x000fc60003f0d200 */
[----:B------:R-:W-:Y:S01]  /*0ff0*/  FFMA R31, R32, 1.1920928955078125e-07, R31 ;  /* 0x34000000201f7823 */ /* 0x000fe2000000001f */
[----:B------:R-:W-:Y:S01]  /*1000*/  FMUL R32, R4, R4 ;  /* 0x0000000404207220 */ /* 0x000fe20000400000 */
[----:B------:R-:W-:-:S03]  /*1010*/  FSETP.NEU.AND P0, PT, R6, RZ, P0 ;  /* 0x000000ff0600720b */ /* 0x000fc6000070d000 */
[----:B------:R-:W-:-:S04]  /*1020*/  FFMA R35, R32, R35, 0.0032181653659790754318 ;  /* 0x3b52e7db20237423 */ /* 0x000fc80000000023 */
[----:B------:R-:W-:-:S04]  /*1030*/  FFMA R35, R32, R35, 0.018033718690276145935 ;  /* 0x3c93bb7320237423 */ /* 0x000fc80000000023 */
[----:B------:R-:W-:Y:S02]  /*1040*/  FFMA R35, R32, R35, 0.12022458761930465698 ;  /* 0x3df6384f20237423 */ /* 0x000fe40000000023 */
[----:B------:R-:W-:Y:S02]  /*1050*/  @!P0 FADD R6, R6, R6 ;  /* 0x0000000606068221 */ /* 0x000fe40000000000 */
[----:B------:R-:W-:Y:S01]  /*1060*/  FMUL R35, R32, R35 ;  /* 0x0000002320237220 */ /* 0x000fe20000400000 */
[----:B------:R-:W-:-:S04]  /*1070*/  FFMA R32, R4, 1.4426950216293334961, R31 ;  /* 0x3fb8aa3b04207823 */ /* 0x000fc8000000001f */
[----:B------:R-:W-:-:S04]  /*1080*/  FADD R31, R31, -R32 ;  /* 0x800000201f1f7221 */ /* 0x000fc80000000000 */
[----:B------:R-:W-:-:S04]  /*1090*/  FFMA R31, R4, 1.4426950216293334961, R31 ;  /* 0x3fb8aa3b041f7823 */ /* 0x000fc8000000001f */
[----:B------:R-:W-:-:S04]  /*10a0*/  FFMA R31, R30, 1.4426950216293334961, R31 ;  /* 0x3fb8aa3b1e1f7823 */ /* 0x000fc8000000001f */
[----:B------:R-:W-:Y:S01]  /*10b0*/  FFMA R34, R4, 1.9251366722983220825e-08, R31 ;  /* 0x32a55e3404227823 */ /* 0x000fe2000000001f */
[----:B------:R-:W-:-:S04]  /*10c0*/  FMUL R31, R35, 3 ;  /* 0x40400000231f7820 */ /* 0x000fc80000400000 */
[----:B------:R-:W-:-:S04]  /*10d0*/  FFMA R34, R30, R31, R34 ;  /* 0x0000001f1e227223 */ /* 0x000fc80000000022 */
[----:B------:R-:W-:-:S04]  /*10e0*/  FFMA R35, R4, R35, R34 ;  /* 0x0000002304237223 */ /* 0x000fc80000000022 */
[----:B------:R-:W-:-:S04]  /*10f0*/  FADD R31, R32, R35 ;  /* 0x00000023201f7221 */ /* 0x000fc80000000000 */
[----:B------:R-:W-:Y:S01]  /*1100*/  FMUL R30, R31, 1.5 ;  /* 0x3fc000001f1e7820 */ /* 0x000fe20000400000 */
[----:B------:R-:W-:-:S03]  /*1110*/  FADD R32, -R32, R31 ;  /* 0x0000001f20207221 */ /* 0x000fc60000000100 */
[----:B------:R-:W0:Y:S01]  /*1120*/  FRND R37, R30 ;  /* 0x0000001e00257307 */ /* 0x000e220000201000 */
[----:B------:R-:W-:Y:S01]  /*1130*/  FADD R32, R35, -R32 ;  /* 0x8000002023207221 */ /* 0x000fe20000000000 */
[----:B------:R-:W-:Y:S01]  /*1140*/  FFMA R31, R31, 1.5, -R30 ;  /* 0x3fc000001f1f7823 */ /* 0x000fe2000000081e */
[C---:B------:R-:W-:Y:S02]  /*1150*/  FSETP.GT.AND P3, PT, |R30|.reuse, 152, PT ;  /* 0x431800001e00780b */ /* 0x040fe40003f64200 */
[----:B------:R-:W-:Y:S01]  /*1160*/  FSETP.GEU.AND P2, PT, R30, RZ, PT ;  /* 0x000000ff1e00720b */ /* 0x000fe20003f4e000 */
[----:B------:R-:W-:Y:S01]  /*1170*/  FFMA R31, R32, 1.5, R31 ;  /* 0x3fc00000201f7823 */ /* 0x000fe2000000001f */
[----:B0-----:R-:W-:Y:S01]  /*1180*/  FADD R4, R30, -R37 ;  /* 0x800000251e047221 */ /* 0x001fe20000000000 */
[----:B------:R-:W-:-:S03]  /*1190*/  FSETP.GT.AND P4, PT, R37, RZ, PT ;  /* 0x000000ff2500720b */ /* 0x000fc60003f84000 */
[----:B------:R-:W-:Y:S01]  /*11a0*/  FADD R4, R4, R31 ;  /* 0x0000001f04047221 */ /* 0x000fe20000000000 */
[----:B------:R-:W-:-:S05]  /*11b0*/  HFMA2 R31, -RZ, RZ, 0.64013671875, -15.109375 ;  /* 0x391fcb8eff1f7431 */ /* 0x000fca00000001ff */
[----:B------:R-:W-:-:S04]  /*11c0*/  FFMA R31, R4, R31, 0.0013391353422775864601 ;  /* 0x3aaf85ed041f7423 */ /* 0x000fc8000000001f */
[----:B------:R-:W-:-:S04]  /*11d0*/  FFMA R31, R4, R31, 0.0096188392490148544312 ;  /* 0x3c1d9856041f7423 */ /* 0x000fc8000000001f */
[----:B------:R-:W-:-:S04]  /*11e0*/  FFMA R31, R4, R31, 0.055503588169813156128 ;  /* 0x3d6357bb041f7423 */ /* 0x000fc8000000001f */
[----:B------:R-:W-:-:S04]  /*11f0*/  FFMA R31, R4, R31, 0.24022644758224487305 ;  /* 0x3e75fdec041f7423 */ /* 0x000fc8000000001f */
[C---:B------:R-:W-:Y:S02]  /*1200*/  FFMA R35, R4.reuse, R31, 0.69314718246459960938 ;  /* 0x3f31721804237423 */ /* 0x040fe4000000001f */
[----:B------:R-:W0:Y:S02]  /*1210*/  F2I.NTZ R31, R30 ;  /* 0x0000001e001f7305 */ /* 0x000e240000203100 */
[----:B------:R-:W-:Y:S01]  /*1220*/  FFMA R35, R4, R35, 1 ;  /* 0x3f80000004237423 */ /* 0x000fe20000000023 */
[----:B------:R-:W-:-:S04]  /*1230*/  SEL R4, RZ, 0x83000000, P4 ;  /* 0x83000000ff047807 */ /* 0x000fc80002000000 */
[----:B------:R-:W-:-:S05]  /*1240*/  IADD3 R32, PT, PT, R4, 0x7f000000, RZ ;  /* 0x7f00000004207810 */ /* 0x000fca0007ffe0ff */
[----:B------:R-:W-:Y:S01]  /*1250*/  FMUL R32, R32, R35 ;  /* 0x0000002320207220 */ /* 0x000fe20000400000 */
[----:B0-----:R-:W-:Y:S02]  /*1260*/  LEA R31, R31, -R4, 0x17 ;  /* 0x800000041f1f7211 */ /* 0x001fe400078eb8ff */
[----:B------:R-:W-:-:S03]  /*1270*/  FSEL R4, RZ, +INF , !P2 ;  /* 0x7f800000ff047808 */ /* 0x000fc60005000000 */
[----:B------:R-:W-:Y:S01]  /*1280*/  @!P3 FMUL R4, R31, R32 ;  /* 0x000000201f04b220 */ /* 0x000fe20000400000 */
[----:B------:R-:W-:-:S07]  /*1290*/  @!P0 LOP3.LUT R4, R6, 0x7fffffff, RZ, 0xc0, !PT ;  /* 0x7fffffff06048812 */ /* 0x000fce00078ec0ff */
.L_x_10:
[----:B------:R-:W-:Y:S05]  /*12a0*/  BSYNC.RECONVERGENT B0 ;  /* 0x0000000000007941 */ /* 0x000fea0003800200 */
.L_x_9:
[----:B------:R-:W-:Y:S04]  /*12b0*/  BSSY.RECONVERGENT B0, `(.L_x_11) ;  /* 0x000003f000007945 */ /* 0x000fe80003800200 */
[----:B------:R-:W-:Y:S05]  /*12c0*/  @!P1 BRA `(.L_x_12) ;  /* 0x0000000000e89947 */ /* 0x000fea0003800000 */
        /* <DEDUP_REMOVED lines=10> */
[----:B------:R-:W-:Y:S05]  /*1370*/  CALL.REL.NOINC `($__internal_1_$__cuda_sm3x_div_rn_noftz_f32_slowpath) ;  /* 0x0000000400487944 */ /* 0x000fea0003c00000 */
[----:B------:R-:W-:-:S07]  /*1380*/  MOV R34, R3 ;  /* 0x0000000300227202 */ /* 0x000fce0000000f00 */
.L_x_14:
[----:B------:R-:W-:Y:S05]  /*1390*/  BSYNC.RECONVERGENT B1 ;  /* 0x0000000000017941 */ /* 0x000fea0003800200 */
.L_x_13:
        /* <DEDUP_REMOVED lines=11> */
[----:B------:R-:W-:Y:S05]  /*1450*/  CALL.REL.NOINC `($__internal_1_$__cuda_sm3x_div_rn_noftz_f32_slowpath) ;  /* 0x0000000400107944 */ /* 0x000fea0003c00000 */
[----:B------:R-:W-:-:S07]  /*1460*/  MOV R32, R3 ;  /* 0x0000000300207202 */ /* 0x000fce0000000f00 */
.L_x_16:
[----:B------:R-:W-:Y:S05]  /*1470*/  BSYNC.RECONVERGENT B1 ;  /* 0x0000000000017941 */ /* 0x000fea0003800200 */
.L_x_15:
        /* <DEDUP_REMOVED lines=13> */
.L_x_18:
[----:B------:R-:W-:Y:S05]  /*1550*/  BSYNC.RECONVERGENT B1 ;  /* 0x0000000000017941 */ /* 0x000fea0003800200 */
.L_x_17:
[----:B------:R-:W0:Y:S01]  /*1560*/  LDC.64 R2, c[0x0][0x3a0] ;  /* 0x0000e800ff027b82 */ /* 0x000e220000000a00 */
[----:B------:R-:W-:Y:S01]  /*1570*/  FMUL R0, R13, R32 ;  /* 0x000000200d007220 */ /* 0x000fe20000400000 */
[----:B------:R-:W-:Y:S01]  /*1580*/  FMUL R39, R32, R10 ;  /* 0x0000000a20277220 */ /* 0x000fe20000400000 */
[----:B------:R-:W-:Y:S02]  /*1590*/  FMUL R32, R7, R32 ;  /* 0x0000002007207220 */ /* 0x000fe40000400000 */
[-C--:B------:R-:W-:Y:S01]  /*15a0*/  FFMA R31, R11, R34.reuse, R0 ;  /* 0x000000220b1f7223 */ /* 0x080fe20000000000 */
[----:B------:R-:W-:Y:S01]  /*15b0*/  FFMA R0, R34, R9, R39 ;  /* 0x0000000922007223 */ /* 0x000fe20000000027 */
[----:B------:R-:W-:Y:S02]  /*15c0*/  FFMA R41, R5, R34, R32 ;  /* 0x0000002205297223 */ /* 0x000fe40000000020 */
[-C--:B------:R-:W-:Y:S01]  /*15d0*/  FFMA R37, R14, R35.reuse, R31 ;  /* 0x000000230e257223 */ /* 0x080fe2000000001f */
[----:B------:R-:W-:Y:S01]  /*15e0*/  FFMA R39, R35, R12, R0 ;  /* 0x0000000c23277223 */ /* 0x000fe20000000000 */
[----:B------:R-:W-:Y:S01]  /*15f0*/  FFMA R41, R8, R35, R41 ;  /* 0x0000002308297223 */ /* 0x000fe20000000029 */
[----:B0-----:R-:W-:-:S04]  /*1600*/  IMAD.WIDE R30, R16, 0x4, R2 ;  /* 0x00000004101e7825 */ /* 0x001fc800078e0202 */
[--C-:B------:R-:W-:Y:S01]  /*1610*/  IMAD.WIDE R34, R17, 0x4, R2.reuse ;  /* 0x0000000411227825 */ /* 0x100fe200078e0202 */
[----:B------:R1:W-:Y:S03]  /*1620*/  STG.E desc[UR6][R30.64], R37 ;  /* 0x000000251e007986 */ /* 0x0003e6000c101906 */
[----:B------:R-:W-:Y:S01]  /*1630*/  IMAD.WIDE R2, R26, 0x4, R2 ;  /* 0x000000041a027825 */ /* 0x000fe200078e0202 */
[----:B------:R1:W-:Y:S04]  /*1640*/  STG.E desc[UR6][R34.64], R39 ;  /* 0x0000002722007986 */ /* 0x0003e8000c101906 */
[----:B------:R1:W-:Y:S01]  /*1650*/  STG.E desc[UR6][R2.64], R41 ;  /* 0x0000002902007986 */ /* 0x0003e2000c101906 */
[----:B------:R-:W-:Y:S05]  /*1660*/  BRA `(.L_x_19) ;  /* 0x00000000000c7947 */ /* 0x000fea0003800000 */
.L_x_12:
[----:B------:R0:W-:Y:S04]  /*1670*/  STG.E desc[UR6][R18.64], RZ ;  /* 0x000000ff12007986 */ /* 0x0001e8000c101906 */
[----:B------:R0:W-:Y:S04]  /*1680*/  STG.E desc[UR6][R20.64], RZ ;  /* 0x000000ff14007986 */ /* 0x0001e8000c101906 */
[----:B------:R0:W-:Y:S02]  /*1690*/  STG.E desc[UR6][R22.64], RZ ;  /* 0x000000ff16007986 */ /* 0x0001e4000c101906 */
.L_x_19:
[----:B------:R-:W-:Y:S05]  /*16a0*/  BSYNC.RECONVERGENT B0 ;  /* 0x0000000000007941 */ /* 0x000fea0003800200 */
.L_x_11:
[----:B------:R-:W-:Y:S02]  /*16b0*/  IADD3 R29, PT, PT, R29, 0x1, RZ ;  /* 0x000000011d1d7810 */ /* 0x000fe40007ffe0ff */
[----:B------:R-:W-:Y:S02]  /*16c0*/  IADD3 R24, P1, PT, R24, 0xc, RZ ;  /* 0x0000000c18187810 */ /* 0x000fe40007f3e0ff */
[----:B------:R-:W-:Y:S02]  /*16d0*/  ISETP.NE.AND P0, PT, R29, RZ, PT ;  /* 0x000000ff1d00720c */ /* 0x000fe40003f05270 */
[----:B------:R-:W-:Y:S02]  /*16e0*/  IADD3 R26, PT, PT, R26, 0x1, RZ ;  /* 0x000000011a1a7810 */ /* 0x000fe40007ffe0ff */
[----:B------:R-:W-:Y:S02]  /*16f0*/  IADD3.X R25, PT, PT, RZ, R25, RZ, P1, !PT ;  /* 0x00000019ff197210 */ /* 0x000fe40000ffe4ff */
[----:B------:R-:W-:-:S02]  /*1700*/  IADD3 R17, PT, PT, R17, 0x1, RZ ;  /* 0x0000000111117810 */ /* 0x000fc40007ffe0ff */
[----:B------:R-:W-:Y:S02]  /*1710*/  IADD3 R33, PT, PT, R33, 0x1, RZ ;  /* 0x0000000121217810 */ /* 0x000fe40007ffe0ff */
[----:B------:R-:W-:-:S03]  /*1720*/  IADD3 R16, PT, PT, R16, 0x1, RZ ;  /* 0x0000000110107810 */ /* 0x000fc60007ffe0ff */
[----:B------:R-:W-:Y:S05]  /*1730*/  @P0 BRA `(.L_x_20) ;  /* 0xfffffff000e40947 */ /* 0x000fea000383ffff */
[----:B------:R-:W-:Y:S05]  /*1740*/  EXIT ;  /* 0x000000000000794d */ /* 0x000fea0003800000 */
        .weak           $__internal_0_$__cuda_sm20_sqrt_rn_f32_slowpath
        .type           $__internal_0_$__cuda_sm20_sqrt_rn_f32_slowpath,@function
        .size           $__internal_0_$__cuda_sm20_sqrt_rn_f32_slowpath,($__internal_1_$__cuda_sm3x_div_rn_noftz_f32_slowpath - $__internal_0_$__cuda_sm20_sqrt_rn_f32_slowpath)
$__internal_0_$__cuda_sm20_sqrt_rn_f32_slowpath:
[----:B------:R-:W-:-:S13]  /*1750*/  LOP3.LUT P0, RZ, R4, 0x7fffffff, RZ, 0xc0, !PT ;  /* 0x7fffffff04ff7812 */ /* 0x000fda000780c0ff */
[----:B------:R-:W-:Y:S01]  /*1760*/  @!P0 MOV R6, R4 ;  /* 0x0000000400068202 */ /* 0x000fe20000000f00 */
[----:B------:R-:W-:Y:S06]  /*1770*/  @!P0 BRA `(.L_x_21) ;  /* 0x0000000000408947 */ /* 0x000fec0003800000 */
[----:B------:R-:W-:-:S13]  /*1780*/  FSETP.GEU.FTZ.AND P0, PT, R4, RZ, PT ;  /* 0x000000ff0400720b */ /* 0x000fda0003f1e000 */
[----:B------:R-:W-:Y:S01]  /*1790*/  @!P0 MOV R6, 0x7fffffff ;  /* 0x7fffffff00068802 */ /* 0x000fe20000000f00 */
[----:B------:R-:W-:Y:S06]  /*17a0*/  @!P0 BRA `(.L_x_21) ;  /* 0x0000000000348947 */ /* 0x000fec0003800000 */
[----:B------:R-:W-:-:S13]  /*17b0*/  FSETP.GTU.FTZ.AND P0, PT, |R4|, +INF , PT ;  /* 0x7f8000000400780b */ /* 0x000fda0003f1c200 */
[----:B------:R-:W-:Y:S01]  /*17c0*/  @P0 FADD.FTZ R6, R4, 1 ;  /* 0x3f80000004060421 */ /* 0x000fe20000010000 */
[----:B------:R-:W-:Y:S06]  /*17d0*/  @P0 BRA `(.L_x_21) ;  /* 0x0000000000280947 */ /* 0x000fec0003800000 */
[----:B------:R-:W-:-:S13]  /*17e0*/  FSETP.NEU.FTZ.AND P0, PT, |R4|, +INF , PT ;  /* 0x7f8000000400780b */ /* 0x000fda0003f1d200 */
[----:B------:R-:W-:-:S04]  /*17f0*/  @P0 FFMA R9, R4, 1.84467440737095516160e+19, RZ ;  /* 0x5f80000004090823 */ /* 0x000fc800000000ff */
[----:B------:R-:W0:Y:S02]  /*1800*/  @P0 MUFU.RSQ R6, R9 ;  /* 0x0000000900060308 */ /* 0x000e240000001400 */
[----:B0-----:R-:W-:Y:S01]  /*1810*/  @P0 FMUL.FTZ R10, R9, R6 ;  /* 0x00000006090a0220 */ /* 0x001fe20000410000 */
[----:B------:R-:W-:Y:S01]  /*1820*/  @P0 FMUL.FTZ R14, R6, 0.5 ;  /* 0x3f000000060e0820 */ /* 0x000fe20000410000 */
[----:B------:R-:W-:Y:S02]  /*1830*/  @!P0 MOV R6, R4 ;  /* 0x0000000400068202 */ /* 0x000fe40000000f00 */
[----:B------:R-:W-:-:S04]  /*1840*/  @P0 FADD.FTZ R12, -R10, -RZ ;  /* 0x800000ff0a0c0221 */ /* 0x000fc80000010100 */
[----:B------:R-:W-:-:S04]  /*1850*/  @P0 FFMA R23, R10, R12, R9 ;  /* 0x0000000c0a170223 */ /* 0x000fc80000000009 */
[----:B------:R-:W-:-:S04]  /*1860*/  @P0 FFMA R14, R23, R14, R10 ;  /* 0x0000000e170e0223 */ /* 0x000fc8000000000a */
[----:B------:R-:W-:-:S07]  /*1870*/  @P0 FMUL.FTZ R6, R14, 2.3283064365386962891e-10 ;  /* 0x2f8000000e060820 */ /* 0x000fce0000410000 */
.L_x_21:
[----:B------:R-:W-:-:S04]  /*1880*/  HFMA2 R23, -RZ, RZ, 0, 0 ;  /* 0x00000000ff177431 */ /* 0x000fc800000001ff */
[----:B------:R-:W-:Y:S05]  /*1890*/  RET.REL.NODEC R22 `(calcB) ;  /* 0xffffffe416d87950 */ /* 0x000fea0003c3ffff */
        .weak           $__internal_1_$__cuda_sm3x_div_rn_noftz_f32_slowpath
        .type           $__internal_1_$__cuda_sm3x_div_rn_noftz_f32_slowpath,@function
        .size           $__internal_1_$__cuda_sm3x_div_rn_noftz_f32_slowpath,(.L_x_35 - $__internal_1_$__cuda_sm3x_div_rn_noftz_f32_slowpath)
$__internal_1_$__cuda_sm3x_div_rn_noftz_f32_slowpath:
[----:B------:R-:W-:Y:S01]  /*18a0*/  SHF.R.U32.HI R30, RZ, 0x17, R4 ;  /* 0x00000017ff1e7819 */ /* 0x000fe20000011604 */
[----:B------:R-:W-:Y:S01]  /*18b0*/  BSSY.RECONVERGENT B2, `(.L_x_22) ;  /* 0x0000063000027945 */ /* 0x000fe20003800200 */
[----:B------:R-:W-:Y:S02]  /*18c0*/  SHF.R.U32.HI R35, RZ, 0x17, R3 ;  /* 0x00000017ff237819 */ /* 0x000fe40000011603 */
[----:B------:R-:W-:Y:S02]  /*18d0*/  LOP3.LUT R30, R30, 0xff, RZ, 0xc0, !PT ;  /* 0x000000ff1e1e7812 */ /* 0x000fe400078ec0ff */
[----:B------:R-:W-:Y:S02]  /*18e0*/  LOP3.LUT R35, R35, 0xff, RZ, 0xc0, !PT ;  /* 0x000000ff23237812 */ /* 0x000fe400078ec0ff */
[----:B------:R-:W-:Y:S02]  /*18f0*/  IADD3 R36, PT, PT, R30, -0x1, RZ ;  /* 0xffffffff1e247810 */ /* 0x000fe40007ffe0ff */
[----:B------:R-:W-:-:S02]  /*1900*/  IADD3 R37, PT, PT, R35, -0x1, RZ ;  /* 0xffffffff23257810 */ /* 0x000fc40007ffe0ff */
[----:B------:R-:W-:Y:S02]  /*1910*/  ISETP.GT.U32.AND P0, PT, R36, 0xfd, PT ;  /* 0x000000fd2400780c */ /* 0x000fe40003f04070 */
[----:B------:R-:W-:Y:S02]  /*1920*/  MOV R38, R4 ;  /* 0x0000000400267202 */ /* 0x000fe40000000f00 */
[----:B------:R-:W-:-:S13]  /*1930*/  ISETP.GT.U32.OR P0, PT, R37, 0xfd, P0 ;  /* 0x000000fd2500780c */ /* 0x000fda0000704470 */
[----:B------:R-:W-:Y:S01]  /*1940*/  @!P0 MOV R31, RZ ;  /* 0x000000ff001f8202 */ /* 0x000fe20000000f00 */
[----:B------:R-:W-:Y:S06]  /*1950*/  @!P0 BRA `(.L_x_23) ;  /* 0x00000000005c8947 */ /* 0x000fec0003800000 */
[----:B------:R-:W-:Y:S02]  /*1960*/  FSETP.GTU.FTZ.AND P0, PT, |R3|, +INF , PT ;  /* 0x7f8000000300780b */ /* 0x000fe40003f1c200 */
[----:B------:R-:W-:-:S04]  /*1970*/  FSETP.GTU.FTZ.AND P1, PT, |R4|, +INF , PT ;  /* 0x7f8000000400780b */ /* 0x000fc80003f3c200 */
[----:B------:R-:W-:-:S13]  /*1980*/  PLOP3.LUT P0, PT, P0, P1, PT, 0xf8, 0x8f ;  /* 0x00000000008f781c */ /* 0x000fda0000703f70 */
[----:B------:R-:W-:Y:S05]  /*1990*/  @P0 BRA `(.L_x_24) ;  /* 0x00000004004c0947 */ /* 0x000fea0003800000 */
[----:B------:R-:W-:-:S13]  /*19a0*/  LOP3.LUT P0, RZ, R38, 0x7fffffff, R3, 0xc8, !PT ;  /* 0x7fffffff26ff7812 */ /* 0x000fda000780c803 */
[----:B------:R-:W-:Y:S05]  /*19b0*/  @!P0 BRA `(.L_x_25) ;  /* 0x00000004003c8947 */ /* 0x000fea0003800000 */
[C---:B------:R-:W-:Y:S02]  /*19c0*/  FSETP.NEU.FTZ.AND P1, PT, |R3|.reuse, +INF , PT ;  /* 0x7f8000000300780b */ /* 0x040fe40003f3d200 */
[----:B------:R-:W-:Y:S02]  /*19d0*/  FSETP.NEU.FTZ.AND P2, PT, |R4|, +INF , PT ;  /* 0x7f8000000400780b */ /* 0x000fe40003f5d200 */
[----:B------:R-:W-:-:S11]  /*19e0*/  FSETP.NEU.FTZ.AND P0, PT, |R3|, +INF , PT ;  /* 0x7f8000000300780b */ /* 0x000fd60003f1d200 */
[----:B------:R-:W-:Y:S05]  /*19f0*/  @!P2 BRA !P1, `(.L_x_25) ;  /* 0x00000004002ca947 */ /* 0x000fea0004800000 */
[----:B------:R-:W-:-:S04]  /*1a00*/  LOP3.LUT P1, RZ, R3, 0x7fffffff, RZ, 0xc0, !PT ;  /* 0x7fffffff03ff7812 */ /* 0x000fc8000782c0ff */
[----:B------:R-:W-:-:S13]  /*1a10*/  PLOP3.LUT P1, PT, P2, P1, PT, 0x2f, 0xf2 ;  /* 0x0000000000f2781c */ /* 0x000fda0001722577 */
[----:B------:R-:W-:Y:S05]  /*1a20*/  @P1 BRA `(.L_x_26) ;  /* 0x0000000400181947 */ /* 0x000fea0003800000 */
[----:B------:R-:W-:-:S04]  /*1a30*/  LOP3.LUT P1, RZ, R38, 0x7fffffff, RZ, 0xc0, !PT ;  /* 0x7fffffff26ff7812 */ /* 0x000fc8000782c0ff */
[----:B------:R-:W-:-:S13]  /*1a40*/  PLOP3.LUT P0, PT, P0, P1, PT, 0x2f, 0xf2 ;  /* 0x0000000000f2781c */ /* 0x000fda0000702577 */
[----:B------:R-:W-:Y:S05]  /*1a50*/  @P0 BRA `(.L_x_27) ;  /* 0x0000000400000947 */ /* 0x000fea0003800000 */
[----:B------:R-:W-:Y:S02]  /*1a60*/  ISETP.GE.AND P0, PT, R37, RZ, PT ;  /* 0x000000ff2500720c */ /* 0x000fe40003f06270 */
[----:B------:R-:W-:-:S11]  /*1a70*/  ISETP.GE.AND P1, PT, R36, RZ, PT ;  /* 0x000000ff2400720c */ /* 0x000fd60003f26270 */
[----:B------:R-:W-:Y:S01]  /*1a80*/  @P0 MOV R31, RZ ;  /* 0x000000ff001f0202 */ /* 0x000fe20000000f00 */
[----:B------:R-:W-:Y:S01]  /*1a90*/  @!P0 FFMA R3, R3, 1.84467440737095516160e+19, RZ ;  /* 0x5f80000003038823 */ /* 0x000fe200000000ff */
[----:B------:R-:W-:Y:S01]  /*1aa0*/  @!P0 MOV R31, 0xffffffc0 ;  /* 0xffffffc0001f8802 */ /* 0x000fe20000000f00 */
[----:B------:R-:W-:-:S03]  /*1ab0*/  @!P1 FFMA R38, R4, 1.84467440737095516160e+19, RZ ;  /* 0x5f80000004269823 */ /* 0x000fc600000000ff */
[----:B------:R-:W-:-:S07]  /*1ac0*/  @!P1 IADD3 R31, PT, PT, R31, 0x40, RZ ;  /* 0x000000401f1f9810 */ /* 0x000fce0007ffe0ff */
.L_x_23:
[----:B------:R-:W-:Y:S01]  /*1ad0*/  LEA R37, R30, 0xc0800000, 0x17 ;  /* 0xc08000001e257811 */ /* 0x000fe200078eb8ff */
[----:B------:R-:W-:Y:S01]  /*1ae0*/  BSSY.RECONVERGENT B3, `(.L_x_28) ;  /* 0x0000036000037945 */ /* 0x000fe20003800200 */
[----:B------:R-:W-:Y:S02]  /*1af0*/  IADD3 R35, PT, PT, R35, -0x7f, RZ ;  /* 0xffffff8123237810 */ /* 0x000fe40007ffe0ff */
[----:B------:R-:W-:Y:S02]  /*1b00*/  IADD3 R37, PT, PT, -R37, R38, RZ ;  /* 0x0000002625257210 */ /* 0x000fe40007ffe1ff */
[C---:B------:R-:W-:Y:S01]  /*1b10*/  IADD3 R30, PT, PT, R35.reuse, 0x7f, -R30 ;  /* 0x0000007f231e7810 */ /* 0x040fe20007ffe81e */
[----:B------:R-:W-:Y:S01]  /*1b20*/  IMAD R3, R35, -0x800000, R3 ;  /* 0xff80000023037824 */ /* 0x000fe200078e0203 */
[----:B------:R-:W0:Y:S01]  /*1b30*/  MUFU.RCP R36, R37 ;  /* 0x0000002500247308 */ /* 0x000e220000001000 */
[----:B------:R-:W-:Y:S01]  /*1b40*/  FADD.FTZ R38, -R37, -RZ ;  /* 0x800000ff25267221 */ /* 0x000fe20000010100 */
[----:B------:R-:W-:-:S03]  /*1b50*/  IADD3 R30, PT, PT, R30, R31, RZ ;  /* 0x0000001f1e1e7210 */ /* 0x000fc60007ffe0ff */
[----:B0-----:R-:W-:-:S04]  /*1b60*/  FFMA R35, R36, R38, 1 ;  /* 0x3f80000024237423 */ /* 0x001fc80000000026 */
[----:B------:R-:W-:-:S04]  /*1b70*/  FFMA R36, R36, R35, R36 ;  /* 0x0000002324247223 */ /* 0x000fc80000000024 */
[----:B------:R-:W-:-:S04]  /*1b80*/  FFMA R35, R3, R36, RZ ;  /* 0x0000002403237223 */ /* 0x000fc800000000ff */
[----:B------:R-:W-:-:S04]  /*1b90*/  FFMA R31, R38, R35, R3 ;  /* 0x00000023261f7223 */ /* 0x000fc80000000003 */
[----:B------:R-:W-:-:S04]  /*1ba0*/  FFMA R31, R36, R31, R35 ;  /* 0x0000001f241f7223 */ /* 0x000fc80000000023 */
[----:B------:R-:W-:-:S04]  /*1bb0*/  FFMA R38, R38, R31, R3 ;  /* 0x0000001f26267223 */ /* 0x000fc80000000003 */
[----:B------:R-:W-:-:S05]  /*1bc0*/  FFMA R3, R36, R38, R31 ;  /* 0x0000002624037223 */ /* 0x000fca000000001f */
[----:B------:R-:W-:-:S04]  /*1bd0*/  SHF.R.U32.HI R35, RZ, 0x17, R3 ;  /* 0x00000017ff237819 */ /* 0x000fc80000011603 */
[----:B------:R-:W-:-:S04]  /*1be0*/  LOP3.LUT R35, R35, 0xff, RZ, 0xc0, !PT ;  /* 0x000000ff23237812 */ /* 0x000fc800078ec0ff */
[----:B------:R-:W-:-:S04]  /*1bf0*/  IADD3 R35, PT, PT, R35, R30, RZ ;  /* 0x0000001e23237210 */ /* 0x000fc80007ffe0ff */
[----:B------:R-:W-:-:S04]  /*1c00*/  IADD3 R37, PT, PT, R35, -0x1, RZ ;  /* 0xffffffff23257810 */ /* 0x000fc80007ffe0ff */
[----:B------:R-:W-:-:S13]  /*1c10*/  ISETP.GE.U32.AND P0, PT, R37, 0xfe, PT ;  /* 0x000000fe2500780c */ /* 0x000fda0003f06070 */
[----:B------:R-:W-:Y:S05]  /*1c20*/  @!P0 BRA `(.L_x_29) ;  /* 0x0000000000808947 */ /* 0x000fea0003800000 */
[----:B------:R-:W-:-:S13]  /*1c30*/  ISETP.GT.AND P0, PT, R35, 0xfe, PT ;  /* 0x000000fe2300780c */ /* 0x000fda0003f04270 */
[----:B------:R-:W-:Y:S05]  /*1c40*/  @P0 BRA `(.L_x_30) ;  /* 0x00000000006c0947 */ /* 0x000fea0003800000 */
[----:B------:R-:W-:-:S13]  /*1c50*/  ISETP.GE.AND P0, PT, R35, 0x1, PT ;  /* 0x000000012300780c */ /* 0x000fda0003f06270 */
[----:B------:R-:W-:Y:S05]  /*1c60*/  @P0 BRA `(.L_x_31) ;  /* 0x0000000000740947 */ /* 0x000fea0003800000 */
[----:B------:R-:W-:Y:S02]  /*1c70*/  ISETP.GE.AND P0, PT, R35, -0x18, PT ;  /* 0xffffffe82300780c */ /* 0x000fe40003f06270 */
[----:B------:R-:W-:-:S11]  /*1c80*/  LOP3.LUT R3, R3, 0x80000000, RZ, 0xc0, !PT ;  /* 0x8000000003037812 */ /* 0x000fd600078ec0ff */
[----:B------:R-:W-:Y:S05]  /*1c90*/  @!P0 BRA `(.L_x_31) ;  /* 0x0000000000688947 */ /* 0x000fea0003800000 */
[CCC-:B------:R-:W-:Y:S01]  /*1ca0*/  FFMA.RP R30, R36.reuse, R38.reuse, R31.reuse ;  /* 0x00000026241e7223 */ /* 0x1c0fe2000000801f */
[CCC-:B------:R-:W-:Y:S01]  /*1cb0*/  FFMA.RM R37, R36.reuse, R38.reuse, R31.reuse ;  /* 0x0000002624257223 */ /* 0x1c0fe2000000401f */
[----:B------:R-:W-:Y:S01]  /*1cc0*/  FFMA.RZ R31, R36, R38, R31 ;  /* 0x00000026241f7223 */ /* 0x000fe2000000c01f */
[C---:B------:R-:W-:Y:S02]  /*1cd0*/  ISETP.NE.AND P2, PT, R35.reuse, RZ, PT ;  /* 0x000000ff2300720c */ /* 0x040fe40003f45270 */
[----:B------:R-:W-:Y:S02]  /*1ce0*/  ISETP.NE.AND P1, PT, R35, RZ, PT ;  /* 0x000000ff2300720c */ /* 0x000fe40003f25270 */
[----:B------:R-:W-:Y:S02]  /*1cf0*/  LOP3.LUT R31, R31, 0x7fffff, RZ, 0xc0, !PT ;  /* 0x007fffff1f1f7812 */ /* 0x000fe400078ec0ff */
[----:B------:R-:W-:Y:S02]  /*1d00*/  FSETP.NEU.FTZ.AND P0, PT, R30, R37, PT ;  /* 0x000000251e00720b */ /* 0x000fe40003f1d000 */
[----:B------:R-:W-:-:S02]  /*1d10*/  LOP3.LUT R31, R31, 0x800000, RZ, 0xfc, !PT ;  /* 0x008000001f1f7812 */ /* 0x000fc400078efcff */
[C---:B------:R-:W-:Y:S02]  /*1d20*/  IADD3 R30, PT, PT, R35.reuse, 0x20, RZ ;  /* 0x00000020231e7810 */ /* 0x040fe40007ffe0ff */
[----:B------:R-:W-:Y:S02]  /*1d30*/  IADD3 R35, PT, PT, -R35, RZ, RZ ;  /* 0x000000ff23237210 */ /* 0x000fe40007ffe1ff */
[----:B------:R-:W-:-:S04]  /*1d40*/  SHF.L.U32 R30, R31, R30, RZ ;  /* 0x0000001e1f1e7219 */ /* 0x000fc800000006ff */
[----:B------:R-:W-:Y:S02]  /*1d50*/  ISETP.NE.AND P1, PT, R30, RZ, P1 ;  /* 0x000000ff1e00720c */ /* 0x000fe40000f25270 */
[----:B------:R-:W-:Y:S02]  /*1d60*/  SEL R30, R35, RZ, P2 ;  /* 0x000000ff231e7207 */ /* 0x000fe40001000000 */
[----:B------:R-:W-:Y:S02]  /*1d70*/  PLOP3.LUT P0, PT, P0, P1, PT, 0xf8, 0x8f ;  /* 0x00000000008f781c */ /* 0x000fe40000703f70 */
[----:B------:R-:W-:Y:S02]  /*1d80*/  SHF.R.U32.HI R35, RZ, R30, R31 ;  /* 0x0000001eff237219 */ /* 0x000fe4000001161f */
[----:B------:R-:W-:Y:S02]  /*1d90*/  SEL R30, RZ, 0x1, !P0 ;  /* 0x00000001ff1e7807 */ /* 0x000fe40004000000 */
[----:B------:R-:W-:-:S04]  /*1da0*/  SHF.R.U32.HI R31, RZ, 0x1, R35 ;  /* 0x00000001ff1f7819 */ /* 0x000fc80000011623 */
[----:B------:R-:W-:-:S04]  /*1db0*/  LOP3.LUT R30, R30, 0x1, R31, 0xf8, !PT ;  /* 0x000000011e1e7812 */ /* 0x000fc800078ef81f */
[----:B------:R-:W-:-:S04]  /*1dc0*/  LOP3.LUT R30, R30, R35, RZ, 0xc0, !PT ;  /* 0x000000231e1e7212 */ /* 0x000fc800078ec0ff */
[----:B------:R-:W-:-:S04]  /*1dd0*/  IADD3 R30, PT, PT, R31, R30, RZ ;  /* 0x0000001e1f1e7210 */ /* 0x000fc80007ffe0ff */
[----:B------:R-:W-:Y:S01]  /*1de0*/  LOP3.LUT R3, R30, R3, RZ, 0xfc, !PT ;  /* 0x000000031e037212 */ /* 0x000fe200078efcff */
[----:B------:R-:W-:Y:S06]  /*1df0*/  BRA `(.L_x_31) ;  /* 0x0000000000107947 */ /* 0x000fec0003800000 */
.L_x_30:
[----:B------:R-:W-:-:S04]  /*1e00*/  LOP3.LUT R3, R3, 0x80000000, RZ, 0xc0, !PT ;  /* 0x8000000003037812 */ /* 0x000fc800078ec0ff */
[----:B------:R-:W-:Y:S01]  /*1e10*/  LOP3.LUT R3, R3, 0x7f800000, RZ, 0xfc, !PT ;  /* 0x7f80000003037812 */ /* 0x000fe200078efcff */
[----:B------:R-:W-:Y:S06]  /*1e20*/  BRA `(.L_x_31) ;  /* 0x0000000000047947 */ /* 0x000fec0003800000 */
.L_x_29:
[----:B------:R-:W-:-:S07]  /*1e30*/  LEA R3, R30, R3, 0x17 ;  /* 0x000000031e037211 */ /* 0x000fce00078eb8ff */
.L_x_31:
[----:B------:R-:W-:Y:S05]  /*1e40*/  BSYNC.RECONVERGENT B3 ;  /* 0x0000000000037941 */ /* 0x000fea0003800200 */
.L_x_28:
[----:B------:R-:W-:Y:S05]  /*1e50*/  BRA `(.L_x_32) ;  /* 0x0000000000207947 */ /* 0x000fea0003800000 */
.L_x_27:
[----:B------:R-:W-:-:S04]  /*1e60*/  LOP3.LUT R3, R38, 0x80000000, R3, 0x48, !PT ;  /* 0x8000000026037812 */ /* 0x000fc800078e4803 */
[----:B------:R-:W-:Y:S01]  /*1e70*/  LOP3.LUT R3, R3, 0x7f800000, RZ, 0xfc, !PT ;  /* 0x7f80000003037812 */ /* 0x000fe200078efcff */
[----:B------:R-:W-:Y:S06]  /*1e80*/  BRA `(.L_x_32) ;  /* 0x0000000000147947 */ /* 0x000fec0003800000 */
.L_x_26:
[----:B------:R-:W-:Y:S01]  /*1e90*/  LOP3.LUT R3, R38, 0x80000000, R3, 0x48, !PT ;  /* 0x8000000026037812 */ /* 0x000fe200078e4803 */
[----:B------:R-:W-:Y:S06]  /*1ea0*/  BRA `(.L_x_32) ;  /* 0x00000000000c7947 */ /* 0x000fec0003800000 */
.L_x_25:
[----:B------:R-:W0:Y:S01]  /*1eb0*/  MUFU.RSQ R3, -QNAN ;  /* 0xffc0000000037908 */ /* 0x000e220000001400 */
[----:B------:R-:W-:Y:S05]  /*1ec0*/  BRA `(.L_x_32) ;  /* 0x0000000000047947 */ /* 0x000fea0003800000 */
.L_x_24:
[----:B------:R-:W-:-:S07]  /*1ed0*/  FADD.FTZ R3, R3, R4 ;  /* 0x0000000403037221 */ /* 0x000fce0000010000 */
.L_x_32:
[----:B------:R-:W-:Y:S05]  /*1ee0*/  BSYNC.RECONVERGENT B2 ;  /* 0x0000000000027941 */ /* 0x000fea0003800200 */
.L_x_22:
[----:B------:R-:W-:Y:S01]  /*1ef0*/  HFMA2 R31, -RZ, RZ, 0, 0 ;  /* 0x00000000ff1f7431 */ /* 0x000fe200000001ff */
[----:B------:R-:W-:-:S04]  /*1f00*/  MOV R30, R6 ;  /* 0x00000006001e7202 */ /* 0x000fc80000000f00 */
[----:B0-----:R-:W-:Y:S05]  /*1f10*/  RET.REL.NODEC R30 `(calcB) ;  /* 0xffffffe01e387950 */ /* 0x001fea0003c3ffff */
.L_x_33:
[----:B------:R-:W-:-:S00]  /*1f20*/  BRA `(.L_x_33) ;  /* 0xfffffffc00fc7947 */ /* 0x000fc0000383ffff */
[----:B------:R-:W-:-:S00]  /*1f30*/  NOP ;  /* 0x0000000000007918 */ /* 0x000fc00000000000 */
        /* <DEDUP_REMOVED lines=12> */
.L_x_35:


//--------------------- .nv.shared.reserved.0     --------------------------
	.section	.nv.shared.reserved.0,"aw",@nobits
	.weak		__nv_reservedSMEM_offset_0_alias
	.size		__nv_reservedSMEM_offset_0_alias, 0, 64
	.other		__nv_reservedSMEM_offset_0_alias,@"STO_CUDA_RESERVED_SHARED STV_DEFAULT"
__nv_reservedSMEM_offset_0_alias:
	.zero		0
	.zero		64


//--------------------- .nv.constant0.calcB       --------------------------
	.section	.nv.constant0.calcB,"a",@progbits
	.sectionflags	@""
	.align	4
.nv.constant0.calcB:
	.zero		936


//--------------------- SYMBOLS --------------------------

	.type		.nv.reservedSmem.offset0,@object
	.size		.nv.reservedSmem.offset0,0x4
